	.target	sm_90a

	.elftype	@"ET_EXEC"


//--------------------- .note.nv.tkinfo           --------------------------
	.section	.note.nv.tkinfo,"",@"SHT_NOTE"
	.sectionflags	@"SHF_NOTE_NV_TKINFO"
	.tkinfo
        /*0018*/ 	.word	0x00000002
        /*0030*/ 	.string	""
        /*0030*/ 	.string	"ptxas"
        /*0030*/ 	.string	"Cuda compilation tools, release 13.0, V13.0.88"
        /*0030*/ 	.string	"Build cuda_13.0.r13.0/compiler.36424714_0"
        /*0030*/ 	.string	"-arch sm_90a -m 64 "



//--------------------- .note.nv.cuinfo           --------------------------
	.section	.note.nv.cuinfo,"",@"SHT_NOTE"
	.sectionflags	@"SHF_NOTE_NV_CUINFO"
        /*0018*/ 	.short	0x0002
        /*001a*/ 	.short	0x005a
        /*001c*/ 	.short	0x0082
	.zero		2


//--------------------- .nv.info                  --------------------------
	.section	.nv.info,"",@"SHT_CUDA_INFO"
	.align	4


	//----- nvinfo : EIATTR_REGCOUNT
	.align		4
        /*0000*/ 	.byte	0x04, 0x2f
        /*0002*/ 	.short	(.L_12 - .L_11)
	.align		4
.L_11:
        /*0004*/ 	.word	index@(_ZN7cutlass13device_kernelIN5flash19enable_sm80_to_sm89INS1_16FlashAttnFwdSm80INS1_25CollectiveMainloopFwdSm80ILi8ELi1ELb0EN4cute5tupleIJNS5_1CILi128EEENS7_ILi48EEENS7_ILi256EEEEEELi256ENS_6half_tEfNS_4arch4Sm80ELb1ELb0ELb1ELb1ELb1ELb1ELb1ELb0EEENS1_21CollectiveEpilogueFwdINS6_IJS8_SA_S9_EEENS6_IJNS7_ILi1EEESI_SI_EEESC_SE_Li256ELb1ELb1ELb0ELb0EEENS1_19SingleTileSchedulerILb1ELb0ELb1ELi128EEEEEEEEEvNT_6ParamsE)
        /*0008*/ 	.word	0x00000004


	//----- nvinfo : EIATTR_FRAME_SIZE
	.align		4
.L_12:
        /*000c*/ 	.byte	0x04, 0x11
        /*000e*/ 	.short	(.L_14 - .L_13)
	.align		4
.L_13:
        /*0010*/ 	.word	index@(_ZN7cutlass13device_kernelIN5flash19enable_sm80_to_sm89INS1_16FlashAttnFwdSm80INS1_25CollectiveMainloopFwdSm80ILi8ELi1ELb0EN4cute5tupleIJNS5_1CILi128EEENS7_ILi48EEENS7_ILi256EEEEEELi256ENS_6half_tEfNS_4arch4Sm80ELb1ELb0ELb1ELb1ELb1ELb1ELb1ELb0EEENS1_21CollectiveEpilogueFwdINS6_IJS8_SA_S9_EEENS6_IJNS7_ILi1EEESI_SI_EEESC_SE_Li256ELb1ELb1ELb0ELb0EEENS1_19SingleTileSchedulerILb1ELb0ELb1ELi128EEEEEEEEEvNT_6ParamsE)
        /*0014*/ 	.word	0x00000000


	//----- nvinfo : EIATTR_REGCOUNT
	.align		4
.L_14:
        /*0018*/ 	.byte	0x04, 0x2f
        /*001a*/ 	.short	(.L_16 - .L_15)
	.align		4
.L_15:
        /*001c*/ 	.word	index@(_ZN7cutlass13device_kernelIN5flash19enable_sm80_to_sm89INS1_16FlashAttnFwdSm80INS1_25CollectiveMainloopFwdSm80ILi8ELi1ELb0EN4cute5tupleIJNS5_1CILi128EEENS7_ILi96EEENS7_ILi256EEEEEELi256ENS_6half_tEfNS_4arch4Sm80ELb1ELb0ELb1ELb1ELb1ELb0ELb1ELb0EEENS1_21CollectiveEpilogueFwdINS6_IJS8_SA_S9_EEENS6_IJNS7_ILi1EEESI_SI_EEESC_SE_Li256ELb1ELb1ELb0ELb0EEENS1_19SingleTileSchedulerILb1ELb0ELb1ELi128EEEEEEEEEvNT_6ParamsE)
        /*0020*/ 	.word	0x00000004


	//----- nvinfo : EIATTR_FRAME_SIZE
	.align		4
.L_16:
        /*0024*/ 	.byte	0x04, 0x11
        /*0026*/ 	.short	(.L_18 - .L_17)
	.align		4
.L_17:
        /*0028*/ 	.word	index@(_ZN7cutlass13device_kernelIN5flash19enable_sm80_to_sm89INS1_16FlashAttnFwdSm80INS1_25CollectiveMainloopFwdSm80ILi8ELi1ELb0EN4cute5tupleIJNS5_1CILi128EEENS7_ILi96EEENS7_ILi256EEEEEELi256ENS_6half_tEfNS_4arch4Sm80ELb1ELb0ELb1ELb1ELb1ELb0ELb1ELb0EEENS1_21CollectiveEpilogueFwdINS6_IJS8_SA_S9_EEENS6_IJNS7_ILi1EEESI_SI_EEESC_SE_Li256ELb1ELb1ELb0ELb0EEENS1_19SingleTileSchedulerILb1ELb0ELb1ELi128EEEEEEEEEvNT_6ParamsE)
        /*002c*/ 	.word	0x00000000


	//----- nvinfo : EIATTR_REGCOUNT
	.align		4
.L_18:
        /*0030*/ 	.byte	0x04, 0x2f
        /*0032*/ 	.short	(.L_20 - .L_19)
	.align		4
.L_19:
        /*0034*/ 	.word	index@(_ZN7cutlass13device_kernelIN5flash19enable_sm80_to_sm89INS1_16FlashAttnFwdSm80INS1_25CollectiveMainloopFwdSm80ILi8ELi1ELb0EN4cute5tupleIJNS5_1CILi128EEENS7_ILi96EEENS7_ILi256EEEEEELi256ENS_6half_tEfNS_4arch4Sm80ELb1ELb0ELb1ELb0ELb1ELb0ELb1ELb0EEENS1_21CollectiveEpilogueFwdINS6_IJS8_SA_S9_EEENS6_IJNS7_ILi1EEESI_SI_EEESC_SE_Li256ELb0ELb1ELb0ELb0EEENS1_30DynamicPersistentTileSchedulerILi256ELi256ELb0ELb1ELb0EEEEEEEEEvNT_6ParamsE)
        /*0038*/ 	.word	0x00000004


	//----- nvinfo : EIATTR_FRAME_SIZE
	.align		4
.L_20:
        /*003c*/ 	.byte	0x04, 0x11
        /*003e*/ 	.short	(.L_22 - .L_21)
	.align		4
.L_21:
        /*0040*/ 	.word	index@(_ZN7cutlass13device_kernelIN5flash19enable_sm80_to_sm89INS1_16FlashAttnFwdSm80INS1_25CollectiveMainloopFwdSm80ILi8ELi1ELb0EN4cute5tupleIJNS5_1CILi128EEENS7_ILi96EEENS7_ILi256EEEEEELi256ENS_6half_tEfNS_4arch4Sm80ELb1ELb0ELb1ELb0ELb1ELb0ELb1ELb0EEENS1_21CollectiveEpilogueFwdINS6_IJS8_SA_S9_EEENS6_IJNS7_ILi1EEESI_SI_EEESC_SE_Li256ELb0ELb1ELb0ELb0EEENS1_30DynamicPersistentTileSchedulerILi256ELi256ELb0ELb1ELb0EEEEEEEEEvNT_6ParamsE)
        /*0044*/ 	.word	0x00000000


	//----- nvinfo : EIATTR_REGCOUNT
	.align		4
.L_22:
        /*0048*/ 	.byte	0x04, 0x2f
        /*004a*/ 	.short	(.L_24 - .L_23)
	.align		4
.L_23:
        /*004c*/ 	.word	index@(_ZN7cutlass13device_kernelIN5flash19enable_sm80_to_sm89INS1_16FlashAttnFwdSm80INS1_25CollectiveMainloopFwdSm80ILi8ELi1ELb0EN4cute5tupleIJNS5_1CILi128EEENS7_ILi48EEENS7_ILi256EEEEEELi256ENS_6half_tEfNS_4arch4Sm80ELb0ELb1ELb1ELb1ELb1ELb1ELb1ELb0EEENS1_21CollectiveEpilogueFwdINS6_IJS8_SA_S9_EEENS6_IJNS7_ILi1EEESI_SI_EEESC_SE_Li256ELb1ELb1ELb0ELb0EEENS1_19SingleTileSchedulerILb1ELb0ELb1ELi128EEEEEEEEEvNT_6ParamsE)
        /*0050*/ 	.word	0x00000004


	//----- nvinfo : EIATTR_FRAME_SIZE
	.align		4
.L_24:
        /*0054*/ 	.byte	0x04, 0x11
        /*0056*/ 	.short	(.L_26 - .L_25)
	.align		4
.L_25:
        /*0058*/ 	.word	index@(_ZN7cutlass13device_kernelIN5flash19enable_sm80_to_sm89INS1_16FlashAttnFwdSm80INS1_25CollectiveMainloopFwdSm80ILi8ELi1ELb0EN4cute5tupleIJNS5_1CILi128EEENS7_ILi48EEENS7_ILi256EEEEEELi256ENS_6half_tEfNS_4arch4Sm80ELb0ELb1ELb1ELb1ELb1ELb1ELb1ELb0EEENS1_21CollectiveEpilogueFwdINS6_IJS8_SA_S9_EEENS6_IJNS7_ILi1EEESI_SI_EEESC_SE_Li256ELb1ELb1ELb0ELb0EEENS1_19SingleTileSchedulerILb1ELb0ELb1ELi128EEEEEEEEEvNT_6ParamsE)
        /*005c*/ 	.word	0x00000000


	//----- nvinfo : EIATTR_REGCOUNT
	.align		4
.L_26:
        /*0060*/ 	.byte	0x04, 0x2f
        /*0062*/ 	.short	(.L_28 - .L_27)
	.align		4
.L_27:
        /*0064*/ 	.word	index@(_ZN7cutlass13device_kernelIN5flash19enable_sm80_to_sm89INS1_16FlashAttnFwdSm80INS1_25CollectiveMainloopFwdSm80ILi8ELi1ELb0EN4cute5tupleIJNS5_1CILi128EEENS7_ILi64EEENS7_ILi256EEEEEELi256ENS_6half_tEfNS_4arch4Sm80ELb0ELb1ELb1ELb1ELb1ELb0ELb1ELb0EEENS1_21CollectiveEpilogueFwdINS6_IJS8_SA_S9_EEENS6_IJNS7_ILi1EEESI_SI_EEESC_SE_Li256ELb1ELb1ELb0ELb0EEENS1_19SingleTileSchedulerILb1ELb0ELb1ELi128EEEEEEEEEvNT_6ParamsE)
        /*0068*/ 	.word	0x00000004


	//----- nvinfo : EIATTR_FRAME_SIZE
	.align		4
.L_28:
        /*006c*/ 	.byte	0x04, 0x11
        /*006e*/ 	.short	(.L_30 - .L_29)
	.align		4
.L_29:
        /*0070*/ 	.word	index@(_ZN7cutlass13device_kernelIN5flash19enable_sm80_to_sm89INS1_16FlashAttnFwdSm80INS1_25CollectiveMainloopFwdSm80ILi8ELi1ELb0EN4cute5tupleIJNS5_1CILi128EEENS7_ILi64EEENS7_ILi256EEEEEELi256ENS_6half_tEfNS_4arch4Sm80ELb0ELb1ELb1ELb1ELb1ELb0ELb1ELb0EEENS1_21CollectiveEpilogueFwdINS6_IJS8_SA_S9_EEENS6_IJNS7_ILi1EEESI_SI_EEESC_SE_Li256ELb1ELb1ELb0ELb0EEENS1_19SingleTileSchedulerILb1ELb0ELb1ELi128EEEEEEEEEvNT_6ParamsE)
        /*0074*/ 	.word	0x00000000


	//----- nvinfo : EIATTR_REGCOUNT
	.align		4
.L_30:
        /*0078*/ 	.byte	0x04, 0x2f
        /*007a*/ 	.short	(.L_32 - .L_31)
	.align		4
.L_31:
        /*007c*/ 	.word	index@(_ZN7cutlass13device_kernelIN5flash19enable_sm80_to_sm89INS1_16FlashAttnFwdSm80INS1_25CollectiveMainloopFwdSm80ILi8ELi1ELb0EN4cute5tupleIJNS5_1CILi128EEENS7_ILi64EEENS7_ILi256EEEEEELi256ENS_6half_tEfNS_4arch4Sm80ELb0ELb1ELb1ELb0ELb1ELb0ELb1ELb0EEENS1_21CollectiveEpilogueFwdINS6_IJS8_SA_S9_EEENS6_IJNS7_ILi1EEESI_SI_EEESC_SE_Li256ELb0ELb1ELb0ELb0EEENS1_19SingleTileSchedulerILb0ELb0ELb1ELi128EEEEEEEEEvNT_6ParamsE)
        /*0080*/ 	.word	0x00000004


	//----- nvinfo : EIATTR_FRAME_SIZE
	.align		4
.L_32:
        /*0084*/ 	.byte	0x04, 0x11
        /*0086*/ 	.short	(.L_34 - .L_33)
	.align		4
.L_33:
        /*0088*/ 	.word	index@(_ZN7cutlass13device_kernelIN5flash19enable_sm80_to_sm89INS1_16FlashAttnFwdSm80INS1_25CollectiveMainloopFwdSm80ILi8ELi1ELb0EN4cute5tupleIJNS5_1CILi128EEENS7_ILi64EEENS7_ILi256EEEEEELi256ENS_6half_tEfNS_4arch4Sm80ELb0ELb1ELb1ELb0ELb1ELb0ELb1ELb0EEENS1_21CollectiveEpilogueFwdINS6_IJS8_SA_S9_EEENS6_IJNS7_ILi1EEESI_SI_EEESC_SE_Li256ELb0ELb1ELb0ELb0EEENS1_19SingleTileSchedulerILb0ELb0ELb1ELi128EEEEEEEEEvNT_6ParamsE)
        /*008c*/ 	.word	0x00000000


	//----- nvinfo : EIATTR_REGCOUNT
	.align		4
.L_34:
        /*0090*/ 	.byte	0x04, 0x2f
        /*0092*/ 	.short	(.L_36 - .L_35)
	.align		4
.L_35:
        /*0094*/ 	.word	index@(_ZN7cutlass13device_kernelIN5flash19enable_sm80_to_sm89INS1_16FlashAttnFwdSm80INS1_25CollectiveMainloopFwdSm80ILi8ELi1ELb0EN4cute5tupleIJNS5_1CILi128EEENS7_ILi48EEENS7_ILi256EEEEEELi256ENS_6half_tEfNS_4arch4Sm80ELb0ELb0ELb1ELb1ELb1ELb1ELb1ELb0EEENS1_21CollectiveEpilogueFwdINS6_IJS8_SA_S9_EEENS6_IJNS7_ILi1EEESI_SI_EEESC_SE_Li256ELb1ELb1ELb0ELb0EEENS1_19SingleTileSchedulerILb1ELb0ELb1ELi128EEEEEEEEEvNT_6ParamsE)
        /*0098*/ 	.word	0x00000004


	//----- nvinfo : EIATTR_FRAME_SIZE
	.align		4
.L_36:
        /*009c*/ 	.byte	0x04, 0x11
        /*009e*/ 	.short	(.L_38 - .L_37)
	.align		4
.L_37:
        /*00a0*/ 	.word	index@(_ZN7cutlass13device_kernelIN5flash19enable_sm80_to_sm89INS1_16FlashAttnFwdSm80INS1_25CollectiveMainloopFwdSm80ILi8ELi1ELb0EN4cute5tupleIJNS5_1CILi128EEENS7_ILi48EEENS7_ILi256EEEEEELi256ENS_6half_tEfNS_4arch4Sm80ELb0ELb0ELb1ELb1ELb1ELb1ELb1ELb0EEENS1_21CollectiveEpilogueFwdINS6_IJS8_SA_S9_EEENS6_IJNS7_ILi1EEESI_SI_EEESC_SE_Li256ELb1ELb1ELb0ELb0EEENS1_19SingleTileSchedulerILb1ELb0ELb1ELi128EEEEEEEEEvNT_6ParamsE)
        /*00a4*/ 	.word	0x00000000


	//----- nvinfo : EIATTR_REGCOUNT
	.align		4
.L_38:
        /*00a8*/ 	.byte	0x04, 0x2f
        /*00aa*/ 	.short	(.L_40 - .L_39)
	.align		4
.L_39:
        /*00ac*/ 	.word	index@(_ZN7cutlass13device_kernelIN5flash19enable_sm80_to_sm89INS1_16FlashAttnFwdSm80INS1_25CollectiveMainloopFwdSm80ILi8ELi1ELb0EN4cute5tupleIJNS5_1CILi128EEENS7_ILi96EEENS7_ILi256EEEEEELi256ENS_6half_tEfNS_4arch4Sm80ELb0ELb0ELb1ELb1ELb1ELb0ELb1ELb0EEENS1_21CollectiveEpilogueFwdINS6_IJS8_SA_S9_EEENS6_IJNS7_ILi1EEESI_SI_EEESC_SE_Li256ELb1ELb1ELb0ELb0EEENS1_19SingleTileSchedulerILb1ELb0ELb1ELi128EEEEEEEEEvNT_6ParamsE)
        /*00b0*/ 	.word	0x00000004


	//----- nvinfo : EIATTR_FRAME_SIZE
	.align		4
.L_40:
        /*00b4*/ 	.byte	0x04, 0x11
        /*00b6*/ 	.short	(.L_42 - .L_41)
	.align		4
.L_41:
        /*00b8*/ 	.word	index@(_ZN7cutlass13device_kernelIN5flash19enable_sm80_to_sm89INS1_16FlashAttnFwdSm80INS1_25CollectiveMainloopFwdSm80ILi8ELi1ELb0EN4cute5tupleIJNS5_1CILi128EEENS7_ILi96EEENS7_ILi256EEEEEELi256ENS_6half_tEfNS_4arch4Sm80ELb0ELb0ELb1ELb1ELb1ELb0ELb1ELb0EEENS1_21CollectiveEpilogueFwdINS6_IJS8_SA_S9_EEENS6_IJNS7_ILi1EEESI_SI_EEESC_SE_Li256ELb1ELb1ELb0ELb0EEENS1_19SingleTileSchedulerILb1ELb0ELb1ELi128EEEEEEEEEvNT_6ParamsE)
        /*00bc*/ 	.word	0x00000000


	//----- nvinfo : EIATTR_REGCOUNT
	.align		4
.L_42:
        /*00c0*/ 	.byte	0x04, 0x2f
        /*00c2*/ 	.short	(.L_44 - .L_43)
	.align		4
.L_43:
        /*00c4*/ 	.word	index@(_ZN7cutlass13device_kernelIN5flash19enable_sm80_to_sm89INS1_16FlashAttnFwdSm80INS1_25CollectiveMainloopFwdSm80ILi8ELi1ELb0EN4cute5tupleIJNS5_1CILi128EEENS7_ILi96EEENS7_ILi256EEEEEELi256ENS_6half_tEfNS_4arch4Sm80ELb0ELb0ELb1ELb0ELb1ELb0ELb1ELb0EEENS1_21CollectiveEpilogueFwdINS6_IJS8_SA_S9_EEENS6_IJNS7_ILi1EEESI_SI_EEESC_SE_Li256ELb0ELb1ELb0ELb0EEENS1_19SingleTileSchedulerILb0ELb0ELb1ELi128EEEEEEEEEvNT_6ParamsE)
        /*00c8*/ 	.word	0x00000004


	//----- nvinfo : EIATTR_FRAME_SIZE
	.align		4
.L_44:
        /*00cc*/ 	.byte	0x04, 0x11
        /*00ce*/ 	.short	(.L_46 - .L_45)
	.align		4
.L_45:
        /*00d0*/ 	.word	index@(_ZN7cutlass13device_kernelIN5flash19enable_sm80_to_sm89INS1_16FlashAttnFwdSm80INS1_25CollectiveMainloopFwdSm80ILi8ELi1ELb0EN4cute5tupleIJNS5_1CILi128EEENS7_ILi96EEENS7_ILi256EEEEEELi256ENS_6half_tEfNS_4arch4Sm80ELb0ELb0ELb1ELb0ELb1ELb0ELb1ELb0EEENS1_21CollectiveEpilogueFwdINS6_IJS8_SA_S9_EEENS6_IJNS7_ILi1EEESI_SI_EEESC_SE_Li256ELb0ELb1ELb0ELb0EEENS1_19SingleTileSchedulerILb0ELb0ELb1ELi128EEEEEEEEEvNT_6ParamsE)
        /*00d4*/ 	.word	0x00000000


	//----- nvinfo : EIATTR_REGCOUNT
	.align		4
.L_46:
        /*00d8*/ 	.byte	0x04, 0x2f
        /*00da*/ 	.short	(.L_48 - .L_47)
	.align		4
.L_47:
        /*00dc*/ 	.word	index@(_ZN7cutlass13device_kernelIN5flash19enable_sm80_to_sm89INS1_16FlashAttnFwdSm80INS1_25CollectiveMainloopFwdSm80ILi8ELi1ELb0EN4cute5tupleIJNS5_1CILi128EEENS7_ILi32EEENS7_ILi256EEEEEELi256ENS_6half_tEfNS_4arch4Sm80ELb1ELb0ELb1ELb1ELb1ELb1ELb1ELb0EEENS1_21CollectiveEpilogueFwdINS6_IJS8_SA_S9_EEENS6_IJNS7_ILi1EEESI_SI_EEESC_SE_Li256ELb1ELb1ELb0ELb0EEENS1_19SingleTileSchedulerILb1ELb0ELb1ELi128EEEEEEEEEvNT_6ParamsE)
        /*00e0*/ 	.word	0x00000004


	//----- nvinfo : EIATTR_FRAME_SIZE
	.align		4
.L_48:
        /*00e4*/ 	.byte	0x04, 0x11
        /*00e6*/ 	.short	(.L_50 - .L_49)
	.align		4
.L_49:
        /*00e8*/ 	.word	index@(_ZN7cutlass13device_kernelIN5flash19enable_sm80_to_sm89INS1_16FlashAttnFwdSm80INS1_25CollectiveMainloopFwdSm80ILi8ELi1ELb0EN4cute5tupleIJNS5_1CILi128EEENS7_ILi32EEENS7_ILi256EEEEEELi256ENS_6half_tEfNS_4arch4Sm80ELb1ELb0ELb1ELb1ELb1ELb1ELb1ELb0EEENS1_21CollectiveEpilogueFwdINS6_IJS8_SA_S9_EEENS6_IJNS7_ILi1EEESI_SI_EEESC_SE_Li256ELb1ELb1ELb0ELb0EEENS1_19SingleTileSchedulerILb1ELb0ELb1ELi128EEEEEEEEEvNT_6ParamsE)
        /*00ec*/ 	.word	0x00000000


	//----- nvinfo : EIATTR_REGCOUNT
	.align		4
.L_50:
        /*00f0*/ 	.byte	0x04, 0x2f
        /*00f2*/ 	.short	(.L_52 - .L_51)
	.align		4
.L_51:
        /*00f4*/ 	.word	index@(_ZN7cutlass13device_kernelIN5flash19enable_sm80_to_sm89INS1_16FlashAttnFwdSm80INS1_25CollectiveMainloopFwdSm80ILi8ELi1ELb1EN4cute5tupleIJNS5_1CILi128EEENS7_ILi64EEENS7_ILi256EEEEEELi256ENS_6half_tEfNS_4arch4Sm80ELb1ELb0ELb1ELb1ELb1ELb0ELb1ELb0EEENS1_21CollectiveEpilogueFwdINS6_IJS8_SA_S9_EEENS6_IJNS7_ILi1EEESI_SI_EEESC_SE_Li256ELb1ELb1ELb0ELb0EEENS1_19SingleTileSchedulerILb1ELb0ELb1ELi128EEEEEEEEEvNT_6ParamsE)
        /*00f8*/ 	.word	0x00000004


	//----- nvinfo : EIATTR_FRAME_SIZE
	.align		4
.L_52:
        /*00fc*/ 	.byte	0x04, 0x11
        /*00fe*/ 	.short	(.L_54 - .L_53)
	.align		4
.L_53:
        /*0100*/ 	.word	index@(_ZN7cutlass13device_kernelIN5flash19enable_sm80_to_sm89INS1_16FlashAttnFwdSm80INS1_25CollectiveMainloopFwdSm80ILi8ELi1ELb1EN4cute5tupleIJNS5_1CILi128EEENS7_ILi64EEENS7_ILi256EEEEEELi256ENS_6half_tEfNS_4arch4Sm80ELb1ELb0ELb1ELb1ELb1ELb0ELb1ELb0EEENS1_21CollectiveEpilogueFwdINS6_IJS8_SA_S9_EEENS6_IJNS7_ILi1EEESI_SI_EEESC_SE_Li256ELb1ELb1ELb0ELb0EEENS1_19SingleTileSchedulerILb1ELb0ELb1ELi128EEEEEEEEEvNT_6ParamsE)
        /*0104*/ 	.word	0x00000000


	//----- nvinfo : EIATTR_REGCOUNT
	.align		4
.L_54:
        /*0108*/ 	.byte	0x04, 0x2f
        /*010a*/ 	.short	(.L_56 - .L_55)
	.align		4
.L_55:
        /*010c*/ 	.word	index@(_ZN7cutlass13device_kernelIN5flash19enable_sm80_to_sm89INS1_16FlashAttnFwdSm80INS1_25CollectiveMainloopFwdSm80ILi8ELi1ELb1EN4cute5tupleIJNS5_1CILi128EEENS7_ILi64EEENS7_ILi256EEEEEELi256ENS_6half_tEfNS_4arch4Sm80ELb1ELb0ELb1ELb0ELb1ELb0ELb1ELb0EEENS1_21CollectiveEpilogueFwdINS6_IJS8_SA_S9_EEENS6_IJNS7_ILi1EEESI_SI_EEESC_SE_Li256ELb0ELb1ELb0ELb0EEENS1_30DynamicPersistentTileSchedulerILi256ELi256ELb0ELb1ELb0EEEEEEEEEvNT_6ParamsE)
        /*0110*/ 	.word	0x00000004


	//----- nvinfo : EIATTR_FRAME_SIZE
	.align		4
.L_56:
        /*0114*/ 	.byte	0x04, 0x11
        /*0116*/ 	.short	(.L_58 - .L_57)
	.align		4
.L_57:
        /*0118*/ 	.word	index@(_ZN7cutlass13device_kernelIN5flash19enable_sm80_to_sm89INS1_16FlashAttnFwdSm80INS1_25CollectiveMainloopFwdSm80ILi8ELi1ELb1EN4cute5tupleIJNS5_1CILi128EEENS7_ILi64EEENS7_ILi256EEEEEELi256ENS_6half_tEfNS_4arch4Sm80ELb1ELb0ELb1ELb0ELb1ELb0ELb1ELb0EEENS1_21CollectiveEpilogueFwdINS6_IJS8_SA_S9_EEENS6_IJNS7_ILi1EEESI_SI_EEESC_SE_Li256ELb0ELb1ELb0ELb0EEENS1_30DynamicPersistentTileSchedulerILi256ELi256ELb0ELb1ELb0EEEEEEEEEvNT_6ParamsE)
        /*011c*/ 	.word	0x00000000


	//----- nvinfo : EIATTR_REGCOUNT
	.align		4
.L_58:
        /*0120*/ 	.byte	0x04, 0x2f
        /*0122*/ 	.short	(.L_60 - .L_59)
	.align		4
.L_59:
        /*0124*/ 	.word	index@(_ZN7cutlass13device_kernelIN5flash19enable_sm80_to_sm89INS1_16FlashAttnFwdSm80INS1_25CollectiveMainloopFwdSm80ILi8ELi1ELb0EN4cute5tupleIJNS5_1CILi128EEENS7_ILi32EEENS7_ILi256EEEEEELi256ENS_6half_tEfNS_4arch4Sm80ELb0ELb1ELb1ELb1ELb1ELb1ELb1ELb0EEENS1_21CollectiveEpilogueFwdINS6_IJS8_SA_S9_EEENS6_IJNS7_ILi1EEESI_SI_EEESC_SE_Li256ELb1ELb1ELb0ELb0EEENS1_19SingleTileSchedulerILb1ELb0ELb1ELi128EEEEEEEEEvNT_6ParamsE)
        /*0128*/ 	.word	0x00000004


	//----- nvinfo : EIATTR_FRAME_SIZE
	.align		4
.L_60:
        /*012c*/ 	.byte	0x04, 0x11
        /*012e*/ 	.short	(.L_62 - .L_61)
	.align		4
.L_61:
        /*0130*/ 	.word	index@(_ZN7cutlass13device_kernelIN5flash19enable_sm80_to_sm89INS1_16FlashAttnFwdSm80INS1_25CollectiveMainloopFwdSm80ILi8ELi1ELb0EN4cute5tupleIJNS5_1CILi128EEENS7_ILi32EEENS7_ILi256EEEEEELi256ENS_6half_tEfNS_4arch4Sm80ELb0ELb1ELb1ELb1ELb1ELb1ELb1ELb0EEENS1_21CollectiveEpilogueFwdINS6_IJS8_SA_S9_EEENS6_IJNS7_ILi1EEESI_SI_EEESC_SE_Li256ELb1ELb1ELb0ELb0EEENS1_19SingleTileSchedulerILb1ELb0ELb1ELi128EEEEEEEEEvNT_6ParamsE)
        /*0134*/ 	.word	0x00000000


	//----- nvinfo : EIATTR_REGCOUNT
	.align		4
.L_62:
        /*0138*/ 	.byte	0x04, 0x2f
        /*013a*/ 	.short	(.L_64 - .L_63)
	.align		4
.L_63:
        /*013c*/ 	.word	index@(_ZN7cutlass13device_kernelIN5flash19enable_sm80_to_sm89INS1_16FlashAttnFwdSm80INS1_25CollectiveMainloopFwdSm80ILi8ELi1ELb1EN4cute5tupleIJNS5_1CILi128EEENS7_ILi48EEENS7_ILi256EEEEEELi256ENS_6half_tEfNS_4arch4Sm80ELb0ELb1ELb1ELb1ELb1ELb0ELb1ELb0EEENS1_21CollectiveEpilogueFwdINS6_IJS8_SA_S9_EEENS6_IJNS7_ILi1EEESI_SI_EEESC_SE_Li256ELb1ELb1ELb0ELb0EEENS1_19SingleTileSchedulerILb1ELb0ELb1ELi128EEEEEEEEEvNT_6ParamsE)
        /*0140*/ 	.word	0x00000004


	//----- nvinfo : EIATTR_FRAME_SIZE
	.align		4
.L_64:
        /*0144*/ 	.byte	0x04, 0x11
        /*0146*/ 	.short	(.L_66 - .L_65)
	.align		4
.L_65:
        /*0148*/ 	.word	index@(_ZN7cutlass13device_kernelIN5flash19enable_sm80_to_sm89INS1_16FlashAttnFwdSm80INS1_25CollectiveMainloopFwdSm80ILi8ELi1ELb1EN4cute5tupleIJNS5_1CILi128EEENS7_ILi48EEENS7_ILi256EEEEEELi256ENS_6half_tEfNS_4arch4Sm80ELb0ELb1ELb1ELb1ELb1ELb0ELb1ELb0EEENS1_21CollectiveEpilogueFwdINS6_IJS8_SA_S9_EEENS6_IJNS7_ILi1EEESI_SI_EEESC_SE_Li256ELb1ELb1ELb0ELb0EEENS1_19SingleTileSchedulerILb1ELb0ELb1ELi128EEEEEEEEEvNT_6ParamsE)
        /*014c*/ 	.word	0x00000000


	//----- nvinfo : EIATTR_REGCOUNT
	.align		4
.L_66:
        /*0150*/ 	.byte	0x04, 0x2f
        /*0152*/ 	.short	(.L_68 - .L_67)
	.align		4
.L_67:
        /*0154*/ 	.word	index@(_ZN7cutlass13device_kernelIN5flash19enable_sm80_to_sm89INS1_16FlashAttnFwdSm80INS1_25CollectiveMainloopFwdSm80ILi8ELi1ELb1EN4cute5tupleIJNS5_1CILi128EEENS7_ILi48EEENS7_ILi256EEEEEELi256ENS_6half_tEfNS_4arch4Sm80ELb0ELb1ELb1ELb0ELb1ELb0ELb1ELb0EEENS1_21CollectiveEpilogueFwdINS6_IJS8_SA_S9_EEENS6_IJNS7_ILi1EEESI_SI_EEESC_SE_Li256ELb0ELb1ELb0ELb0EEENS1_19SingleTileSchedulerILb0ELb0ELb1ELi128EEEEEEEEEvNT_6ParamsE)
        /*0158*/ 	.word	0x00000004


	//----- nvinfo : EIATTR_FRAME_SIZE
	.align		4
.L_68:
        /*015c*/ 	.byte	0x04, 0x11
        /*015e*/ 	.short	(.L_70 - .L_69)
	.align		4
.L_69:
        /*0160*/ 	.word	index@(_ZN7cutlass13device_kernelIN5flash19enable_sm80_to_sm89INS1_16FlashAttnFwdSm80INS1_25CollectiveMainloopFwdSm80ILi8ELi1ELb1EN4cute5tupleIJNS5_1CILi128EEENS7_ILi48EEENS7_ILi256EEEEEELi256ENS_6half_tEfNS_4arch4Sm80ELb0ELb1ELb1ELb0ELb1ELb0ELb1ELb0EEENS1_21CollectiveEpilogueFwdINS6_IJS8_SA_S9_EEENS6_IJNS7_ILi1EEESI_SI_EEESC_SE_Li256ELb0ELb1ELb0ELb0EEENS1_19SingleTileSchedulerILb0ELb0ELb1ELi128EEEEEEEEEvNT_6ParamsE)
        /*0164*/ 	.word	0x00000000


	//----- nvinfo : EIATTR_REGCOUNT
	.align		4
.L_70:
        /*0168*/ 	.byte	0x04, 0x2f
        /*016a*/ 	.short	(.L_72 - .L_71)
	.align		4
.L_71:
        /*016c*/ 	.word	index@(_ZN7cutlass13device_kernelIN5flash19enable_sm80_to_sm89INS1_16FlashAttnFwdSm80INS1_25CollectiveMainloopFwdSm80ILi8ELi1ELb0EN4cute5tupleIJNS5_1CILi128EEENS7_ILi32EEENS7_ILi256EEEEEELi256ENS_6half_tEfNS_4arch4Sm80ELb0ELb0ELb1ELb1ELb1ELb1ELb1ELb0EEENS1_21CollectiveEpilogueFwdINS6_IJS8_SA_S9_EEENS6_IJNS7_ILi1EEESI_SI_EEESC_SE_Li256ELb1ELb1ELb0ELb0EEENS1_19SingleTileSchedulerILb1ELb0ELb1ELi128EEEEEEEEEvNT_6ParamsE)
        /*0170*/ 	.word	0x00000004


	//----- nvinfo : EIATTR_FRAME_SIZE
	.align		4
.L_72:
        /*0174*/ 	.byte	0x04, 0x11
        /*0176*/ 	.short	(.L_74 - .L_73)
	.align		4
.L_73:
        /*0178*/ 	.word	index@(_ZN7cutlass13device_kernelIN5flash19enable_sm80_to_sm89INS1_16FlashAttnFwdSm80INS1_25CollectiveMainloopFwdSm80ILi8ELi1ELb0EN4cute5tupleIJNS5_1CILi128EEENS7_ILi32EEENS7_ILi256EEEEEELi256ENS_6half_tEfNS_4arch4Sm80ELb0ELb0ELb1ELb1ELb1ELb1ELb1ELb0EEENS1_21CollectiveEpilogueFwdINS6_IJS8_SA_S9_EEENS6_IJNS7_ILi1EEESI_SI_EEESC_SE_Li256ELb1ELb1ELb0ELb0EEENS1_19SingleTileSchedulerILb1ELb0ELb1ELi128EEEEEEEEEvNT_6ParamsE)
        /*017c*/ 	.word	0x00000000


	//----- nvinfo : EIATTR_REGCOUNT
	.align		4
.L_74:
        /*0180*/ 	.byte	0x04, 0x2f
        /*0182*/ 	.short	(.L_76 - .L_75)
	.align		4
.L_75:
        /*0184*/ 	.word	index@(_ZN7cutlass13device_kernelIN5flash19enable_sm80_to_sm89INS1_16FlashAttnFwdSm80INS1_25CollectiveMainloopFwdSm80ILi8ELi1ELb1EN4cute5tupleIJNS5_1CILi128EEENS7_ILi64EEENS7_ILi256EEEEEELi256ENS_6half_tEfNS_4arch4Sm80ELb0ELb0ELb1ELb1ELb1ELb0ELb1ELb0EEENS1_21CollectiveEpilogueFwdINS6_IJS8_SA_S9_EEENS6_IJNS7_ILi1EEESI_SI_EEESC_SE_Li256ELb1ELb1ELb0ELb0EEENS1_19SingleTileSchedulerILb1ELb0ELb1ELi128EEEEEEEEEvNT_6ParamsE)
        /*0188*/ 	.word	0x00000004


	//----- nvinfo : EIATTR_FRAME_SIZE
	.align		4
.L_76:
        /*018c*/ 	.byte	0x04, 0x11
        /*018e*/ 	.short	(.L_78 - .L_77)
	.align		4
.L_77:
        /*0190*/ 	.word	index@(_ZN7cutlass13device_kernelIN5flash19enable_sm80_to_sm89INS1_16FlashAttnFwdSm80INS1_25CollectiveMainloopFwdSm80ILi8ELi1ELb1EN4cute5tupleIJNS5_1CILi128EEENS7_ILi64EEENS7_ILi256EEEEEELi256ENS_6half_tEfNS_4arch4Sm80ELb0ELb0ELb1ELb1ELb1ELb0ELb1ELb0EEENS1_21CollectiveEpilogueFwdINS6_IJS8_SA_S9_EEENS6_IJNS7_ILi1EEESI_SI_EEESC_SE_Li256ELb1ELb1ELb0ELb0EEENS1_19SingleTileSchedulerILb1ELb0ELb1ELi128EEEEEEEEEvNT_6ParamsE)
        /*0194*/ 	.word	0x00000000


	//----- nvinfo : EIATTR_REGCOUNT
	.align		4
.L_78:
        /*0198*/ 	.byte	0x04, 0x2f
        /*019a*/ 	.short	(.L_80 - .L_79)
	.align		4
.L_79:
        /*019c*/ 	.word	index@(_ZN7cutlass13device_kernelIN5flash19enable_sm80_to_sm89INS1_16FlashAttnFwdSm80INS1_25CollectiveMainloopFwdSm80ILi8ELi1ELb1EN4cute5tupleIJNS5_1CILi128EEENS7_ILi64EEENS7_ILi256EEEEEELi256ENS_6half_tEfNS_4arch4Sm80ELb0ELb0ELb1ELb0ELb1ELb0ELb1ELb0EEENS1_21CollectiveEpilogueFwdINS6_IJS8_SA_S9_EEENS6_IJNS7_ILi1EEESI_SI_EEESC_SE_Li256ELb0ELb1ELb0ELb0EEENS1_19SingleTileSchedulerILb0ELb0ELb1ELi128EEEEEEEEEvNT_6ParamsE)
        /*01a0*/ 	.word	0x00000004


	//----- nvinfo : EIATTR_FRAME_SIZE
	.align		4
.L_80:
        /*01a4*/ 	.byte	0x04, 0x11
        /*01a6*/ 	.short	(.L_82 - .L_81)
	.align		4
.L_81:
        /*01a8*/ 	.word	index@(_ZN7cutlass13device_kernelIN5flash19enable_sm80_to_sm89INS1_16FlashAttnFwdSm80INS1_25CollectiveMainloopFwdSm80ILi8ELi1ELb1EN4cute5tupleIJNS5_1CILi128EEENS7_ILi64EEENS7_ILi256EEEEEELi256ENS_6half_tEfNS_4arch4Sm80ELb0ELb0ELb1ELb0ELb1ELb0ELb1ELb0EEENS1_21CollectiveEpilogueFwdINS6_IJS8_SA_S9_EEENS6_IJNS7_ILi1EEESI_SI_EEESC_SE_Li256ELb0ELb1ELb0ELb0EEENS1_19SingleTileSchedulerILb0ELb0ELb1ELi128EEEEEEEEEvNT_6ParamsE)
        /*01ac*/ 	.word	0x00000000


	//----- nvinfo : EIATTR_MIN_STACK_SIZE
	.align		4
.L_82:
        /*01b0*/ 	.byte	0x04, 0x12
        /*01b2*/ 	.short	(.L_84 - .L_83)
	.align		4
.L_83:
        /*01b4*/ 	.word	index@(_ZN7cutlass13device_kernelIN5flash19enable_sm80_to_sm89INS1_16FlashAttnFwdSm80INS1_25CollectiveMainloopFwdSm80ILi8ELi1ELb1EN4cute5tupleIJNS5_1CILi128EEENS7_ILi64EEENS7_ILi256EEEEEELi256ENS_6half_tEfNS_4arch4Sm80ELb0ELb0ELb1ELb0ELb1ELb0ELb1ELb0EEENS1_21CollectiveEpilogueFwdINS6_IJS8_SA_S9_EEENS6_IJNS7_ILi1EEESI_SI_EEESC_SE_Li256ELb0ELb1ELb0ELb0EEENS1_19SingleTileSchedulerILb0ELb0ELb1ELi128EEEEEEEEEvNT_6ParamsE)
        /*01b8*/ 	.word	0x00000000


	//----- nvinfo : EIATTR_MIN_STACK_SIZE
	.align		4
.L_84:
        /*01bc*/ 	.byte	0x04, 0x12
        /*01be*/ 	.short	(.L_86 - .L_85)
	.align		4
.L_85:
        /*01c0*/ 	.word	index@(_ZN7cutlass13device_kernelIN5flash19enable_sm80_to_sm89INS1_16FlashAttnFwdSm80INS1_25CollectiveMainloopFwdSm80ILi8ELi1ELb1EN4cute5tupleIJNS5_1CILi128EEENS7_ILi64EEENS7_ILi256EEEEEELi256ENS_6half_tEfNS_4arch4Sm80ELb0ELb0ELb1ELb1ELb1ELb0ELb1ELb0EEENS1_21CollectiveEpilogueFwdINS6_IJS8_SA_S9_EEENS6_IJNS7_ILi1EEESI_SI_EEESC_SE_Li256ELb1ELb1ELb0ELb0EEENS1_19SingleTileSchedulerILb1ELb0ELb1ELi128EEEEEEEEEvNT_6ParamsE)
        /*01c4*/ 	.word	0x00000000


	//----- nvinfo : EIATTR_MIN_STACK_SIZE
	.align		4
.L_86:
        /*01c8*/ 	.byte	0x04, 0x12
        /*01ca*/ 	.short	(.L_88 - .L_87)
	.align		4
.L_87:
        /*01cc*/ 	.word	index@(_ZN7cutlass13device_kernelIN5flash19enable_sm80_to_sm89INS1_16FlashAttnFwdSm80INS1_25CollectiveMainloopFwdSm80ILi8ELi1ELb0EN4cute5tupleIJNS5_1CILi128EEENS7_ILi32EEENS7_ILi256EEEEEELi256ENS_6half_tEfNS_4arch4Sm80ELb0ELb0ELb1ELb1ELb1ELb1ELb1ELb0EEENS1_21CollectiveEpilogueFwdINS6_IJS8_SA_S9_EEENS6_IJNS7_ILi1EEESI_SI_EEESC_SE_Li256ELb1ELb1ELb0ELb0EEENS1_19SingleTileSchedulerILb1ELb0ELb1ELi128EEEEEEEEEvNT_6ParamsE)
        /*01d0*/ 	.word	0x00000000


	//----- nvinfo : EIATTR_MIN_STACK_SIZE
	.align		4
.L_88:
        /*01d4*/ 	.byte	0x04, 0x12
        /*01d6*/ 	.short	(.L_90 - .L_89)
	.align		4
.L_89:
        /*01d8*/ 	.word	index@(_ZN7cutlass13device_kernelIN5flash19enable_sm80_to_sm89INS1_16FlashAttnFwdSm80INS1_25CollectiveMainloopFwdSm80ILi8ELi1ELb1EN4cute5tupleIJNS5_1CILi128EEENS7_ILi48EEENS7_ILi256EEEEEELi256ENS_6half_tEfNS_4arch4Sm80ELb0ELb1ELb1ELb0ELb1ELb0ELb1ELb0EEENS1_21CollectiveEpilogueFwdINS6_IJS8_SA_S9_EEENS6_IJNS7_ILi1EEESI_SI_EEESC_SE_Li256ELb0ELb1ELb0ELb0EEENS1_19SingleTileSchedulerILb0ELb0ELb1ELi128EEEEEEEEEvNT_6ParamsE)
        /*01dc*/ 	.word	0x00000000


	//----- nvinfo : EIATTR_MIN_STACK_SIZE
	.align		4
.L_90:
        /*01e0*/ 	.byte	0x04, 0x12
        /*01e2*/ 	.short	(.L_92 - .L_91)
	.align		4
.L_91:
        /*01e4*/ 	.word	index@(_ZN7cutlass13device_kernelIN5flash19enable_sm80_to_sm89INS1_16FlashAttnFwdSm80INS1_25CollectiveMainloopFwdSm80ILi8ELi1ELb1EN4cute5tupleIJNS5_1CILi128EEENS7_ILi48EEENS7_ILi256EEEEEELi256ENS_6half_tEfNS_4arch4Sm80ELb0ELb1ELb1ELb1ELb1ELb0ELb1ELb0EEENS1_21CollectiveEpilogueFwdINS6_IJS8_SA_S9_EEENS6_IJNS7_ILi1EEESI_SI_EEESC_SE_Li256ELb1ELb1ELb0ELb0EEENS1_19SingleTileSchedulerILb1ELb0ELb1ELi128EEEEEEEEEvNT_6ParamsE)
        /*01e8*/ 	.word	0x00000000


	//----- nvinfo : EIATTR_MIN_STACK_SIZE
	.align		4
.L_92:
        /*01ec*/ 	.byte	0x04, 0x12
        /*01ee*/ 	.short	(.L_94 - .L_93)
	.align		4
.L_93:
        /*01f0*/ 	.word	index@(_ZN7cutlass13device_kernelIN5flash19enable_sm80_to_sm89INS1_16FlashAttnFwdSm80INS1_25CollectiveMainloopFwdSm80ILi8ELi1ELb0EN4cute5tupleIJNS5_1CILi128EEENS7_ILi32EEENS7_ILi256EEEEEELi256ENS_6half_tEfNS_4arch4Sm80ELb0ELb1ELb1ELb1ELb1ELb1ELb1ELb0EEENS1_21CollectiveEpilogueFwdINS6_IJS8_SA_S9_EEENS6_IJNS7_ILi1EEESI_SI_EEESC_SE_Li256ELb1ELb1ELb0ELb0EEENS1_19SingleTileSchedulerILb1ELb0ELb1ELi128EEEEEEEEEvNT_6ParamsE)
        /*01f4*/ 	.word	0x00000000


	//----- nvinfo : EIATTR_MIN_STACK_SIZE
	.align		4
.L_94:
        /*01f8*/ 	.byte	0x04, 0x12
        /*01fa*/ 	.short	(.L_96 - .L_95)
	.align		4
.L_95:
        /*01fc*/ 	.word	index@(_ZN7cutlass13device_kernelIN5flash19enable_sm80_to_sm89INS1_16FlashAttnFwdSm80INS1_25CollectiveMainloopFwdSm80ILi8ELi1ELb1EN4cute5tupleIJNS5_1CILi128EEENS7_ILi64EEENS7_ILi256EEEEEELi256ENS_6half_tEfNS_4arch4Sm80ELb1ELb0ELb1ELb0ELb1ELb0ELb1ELb0EEENS1_21CollectiveEpilogueFwdINS6_IJS8_SA_S9_EEENS6_IJNS7_ILi1EEESI_SI_EEESC_SE_Li256ELb0ELb1ELb0ELb0EEENS1_30DynamicPersistentTileSchedulerILi256ELi256ELb0ELb1ELb0EEEEEEEEEvNT_6ParamsE)
        /*0200*/ 	.word	0x00000000


	//----- nvinfo : EIATTR_MIN_STACK_SIZE
	.align		4
.L_96:
        /*0204*/ 	.byte	0x04, 0x12
        /*0206*/ 	.short	(.L_98 - .L_97)
	.align		4
.L_97:
        /*0208*/ 	.word	index@(_ZN7cutlass13device_kernelIN5flash19enable_sm80_to_sm89INS1_16FlashAttnFwdSm80INS1_25CollectiveMainloopFwdSm80ILi8ELi1ELb1EN4cute5tupleIJNS5_1CILi128EEENS7_ILi64EEENS7_ILi256EEEEEELi256ENS_6half_tEfNS_4arch4Sm80ELb1ELb0ELb1ELb1ELb1ELb0ELb1ELb0EEENS1_21CollectiveEpilogueFwdINS6_IJS8_SA_S9_EEENS6_IJNS7_ILi1EEESI_SI_EEESC_SE_Li256ELb1ELb1ELb0ELb0EEENS1_19SingleTileSchedulerILb1ELb0ELb1ELi128EEEEEEEEEvNT_6ParamsE)
        /*020c*/ 	.word	0x00000000


	//----- nvinfo : EIATTR_MIN_STACK_SIZE
	.align		4
.L_98:
        /*0210*/ 	.byte	0x04, 0x12
        /*0212*/ 	.short	(.L_100 - .L_99)
	.align		4
.L_99:
        /*0214*/ 	.word	index@(_ZN7cutlass13device_kernelIN5flash19enable_sm80_to_sm89INS1_16FlashAttnFwdSm80INS1_25CollectiveMainloopFwdSm80ILi8ELi1ELb0EN4cute5tupleIJNS5_1CILi128EEENS7_ILi32EEENS7_ILi256EEEEEELi256ENS_6half_tEfNS_4arch4Sm80ELb1ELb0ELb1ELb1ELb1ELb1ELb1ELb0EEENS1_21CollectiveEpilogueFwdINS6_IJS8_SA_S9_EEENS6_IJNS7_ILi1EEESI_SI_EEESC_SE_Li256ELb1ELb1ELb0ELb0EEENS1_19SingleTileSchedulerILb1ELb0ELb1ELi128EEEEEEEEEvNT_6ParamsE)
        /*0218*/ 	.word	0x00000000


	//----- nvinfo : EIATTR_MIN_STACK_SIZE
	.align		4
.L_100:
        /*021c*/ 	.byte	0x04, 0x12
        /*021e*/ 	.short	(.L_102 - .L_101)
	.align		4
.L_101:
        /*0220*/ 	.word	index@(_ZN7cutlass13device_kernelIN5flash19enable_sm80_to_sm89INS1_16FlashAttnFwdSm80INS1_25CollectiveMainloopFwdSm80ILi8ELi1ELb0EN4cute5tupleIJNS5_1CILi128EEENS7_ILi96EEENS7_ILi256EEEEEELi256ENS_6half_tEfNS_4arch4Sm80ELb0ELb0ELb1ELb0ELb1ELb0ELb1ELb0EEENS1_21CollectiveEpilogueFwdINS6_IJS8_SA_S9_EEENS6_IJNS7_ILi1EEESI_SI_EEESC_SE_Li256ELb0ELb1ELb0ELb0EEENS1_19SingleTileSchedulerILb0ELb0ELb1ELi128EEEEEEEEEvNT_6ParamsE)
        /*0224*/ 	.word	0x00000000


	//----- nvinfo : EIATTR_MIN_STACK_SIZE
	.align		4
.L_102:
        /*0228*/ 	.byte	0x04, 0x12
        /*022a*/ 	.short	(.L_104 - .L_103)
	.align		4
.L_103:
        /*022c*/ 	.word	index@(_ZN7cutlass13device_kernelIN5flash19enable_sm80_to_sm89INS1_16FlashAttnFwdSm80INS1_25CollectiveMainloopFwdSm80ILi8ELi1ELb0EN4cute5tupleIJNS5_1CILi128EEENS7_ILi96EEENS7_ILi256EEEEEELi256ENS_6half_tEfNS_4arch4Sm80ELb0ELb0ELb1ELb1ELb1ELb0ELb1ELb0EEENS1_21CollectiveEpilogueFwdINS6_IJS8_SA_S9_EEENS6_IJNS7_ILi1EEESI_SI_EEESC_SE_Li256ELb1ELb1ELb0ELb0EEENS1_19SingleTileSchedulerILb1ELb0ELb1ELi128EEEEEEEEEvNT_6ParamsE)
        /*0230*/ 	.word	0x00000000


	//----- nvinfo : EIATTR_MIN_STACK_SIZE
	.align		4
.L_104:
        /*0234*/ 	.byte	0x04, 0x12
        /*0236*/ 	.short	(.L_106 - .L_105)
	.align		4
.L_105:
        /*0238*/ 	.word	index@(_ZN7cutlass13device_kernelIN5flash19enable_sm80_to_sm89INS1_16FlashAttnFwdSm80INS1_25CollectiveMainloopFwdSm80ILi8ELi1ELb0EN4cute5tupleIJNS5_1CILi128EEENS7_ILi48EEENS7_ILi256EEEEEELi256ENS_6half_tEfNS_4arch4Sm80ELb0ELb0ELb1ELb1ELb1ELb1ELb1ELb0EEENS1_21CollectiveEpilogueFwdINS6_IJS8_SA_S9_EEENS6_IJNS7_ILi1EEESI_SI_EEESC_SE_Li256ELb1ELb1ELb0ELb0EEENS1_19SingleTileSchedulerILb1ELb0ELb1ELi128EEEEEEEEEvNT_6ParamsE)
        /*023c*/ 	.word	0x00000000


	//----- nvinfo : EIATTR_MIN_STACK_SIZE
	.align		4
.L_106:
        /*0240*/ 	.byte	0x04, 0x12
        /*0242*/ 	.short	(.L_108 - .L_107)
	.align		4
.L_107:
        /*0244*/ 	.word	index@(_ZN7cutlass13device_kernelIN5flash19enable_sm80_to_sm89INS1_16FlashAttnFwdSm80INS1_25CollectiveMainloopFwdSm80ILi8ELi1ELb0EN4cute5tupleIJNS5_1CILi128EEENS7_ILi64EEENS7_ILi256EEEEEELi256ENS_6half_tEfNS_4arch4Sm80ELb0ELb1ELb1ELb0ELb1ELb0ELb1ELb0EEENS1_21CollectiveEpilogueFwdINS6_IJS8_SA_S9_EEENS6_IJNS7_ILi1EEESI_SI_EEESC_SE_Li256ELb0ELb1ELb0ELb0EEENS1_19SingleTileSchedulerILb0ELb0ELb1ELi128EEEEEEEEEvNT_6ParamsE)
        /*0248*/ 	.word	0x00000000


	//----- nvinfo : EIATTR_MIN_STACK_SIZE
	.align		4
.L_108:
        /*024c*/ 	.byte	0x04, 0x12
        /*024e*/ 	.short	(.L_110 - .L_109)
	.align		4
.L_109:
        /*0250*/ 	.word	index@(_ZN7cutlass13device_kernelIN5flash19enable_sm80_to_sm89INS1_16FlashAttnFwdSm80INS1_25CollectiveMainloopFwdSm80ILi8ELi1ELb0EN4cute5tupleIJNS5_1CILi128EEENS7_ILi64EEENS7_ILi256EEEEEELi256ENS_6half_tEfNS_4arch4Sm80ELb0ELb1ELb1ELb1ELb1ELb0ELb1ELb0EEENS1_21CollectiveEpilogueFwdINS6_IJS8_SA_S9_EEENS6_IJNS7_ILi1EEESI_SI_EEESC_SE_Li256ELb1ELb1ELb0ELb0EEENS1_19SingleTileSchedulerILb1ELb0ELb1ELi128EEEEEEEEEvNT_6ParamsE)
        /*0254*/ 	.word	0x00000000


	//----- nvinfo : EIATTR_MIN_STACK_SIZE
	.align		4
.L_110:
        /*0258*/ 	.byte	0x04, 0x12
        /*025a*/ 	.short	(.L_112 - .L_111)
	.align		4
.L_111:
        /*025c*/ 	.word	index@(_ZN7cutlass13device_kernelIN5flash19enable_sm80_to_sm89INS1_16FlashAttnFwdSm80INS1_25CollectiveMainloopFwdSm80ILi8ELi1ELb0EN4cute5tupleIJNS5_1CILi128EEENS7_ILi48EEENS7_ILi256EEEEEELi256ENS_6half_tEfNS_4arch4Sm80ELb0ELb1ELb1ELb1ELb1ELb1ELb1ELb0EEENS1_21CollectiveEpilogueFwdINS6_IJS8_SA_S9_EEENS6_IJNS7_ILi1EEESI_SI_EEESC_SE_Li256ELb1ELb1ELb0ELb0EEENS1_19SingleTileSchedulerILb1ELb0ELb1ELi128EEEEEEEEEvNT_6ParamsE)
        /*0260*/ 	.word	0x00000000


	//----- nvinfo : EIATTR_MIN_STACK_SIZE
	.align		4
.L_112:
        /*0264*/ 	.byte	0x04, 0x12
        /*0266*/ 	.short	(.L_114 - .L_113)
	.align		4
.L_113:
        /*0268*/ 	.word	index@(_ZN7cutlass13device_kernelIN5flash19enable_sm80_to_sm89INS1_16FlashAttnFwdSm80INS1_25CollectiveMainloopFwdSm80ILi8ELi1ELb0EN4cute5tupleIJNS5_1CILi128EEENS7_ILi96EEENS7_ILi256EEEEEELi256ENS_6half_tEfNS_4arch4Sm80ELb1ELb0ELb1ELb0ELb1ELb0ELb1ELb0EEENS1_21CollectiveEpilogueFwdINS6_IJS8_SA_S9_EEENS6_IJNS7_ILi1EEESI_SI_EEESC_SE_Li256ELb0ELb1ELb0ELb0EEENS1_30DynamicPersistentTileSchedulerILi256ELi256ELb0ELb1ELb0EEEEEEEEEvNT_6ParamsE)
        /*026c*/ 	.word	0x00000000


	//----- nvinfo : EIATTR_MIN_STACK_SIZE
	.align		4
.L_114:
        /*0270*/ 	.byte	0x04, 0x12
        /*0272*/ 	.short	(.L_116 - .L_115)
	.align		4
.L_115:
        /*0274*/ 	.word	index@(_ZN7cutlass13device_kernelIN5flash19enable_sm80_to_sm89INS1_16FlashAttnFwdSm80INS1_25CollectiveMainloopFwdSm80ILi8ELi1ELb0EN4cute5tupleIJNS5_1CILi128EEENS7_ILi96EEENS7_ILi256EEEEEELi256ENS_6half_tEfNS_4arch4Sm80ELb1ELb0ELb1ELb1ELb1ELb0ELb1ELb0EEENS1_21CollectiveEpilogueFwdINS6_IJS8_SA_S9_EEENS6_IJNS7_ILi1EEESI_SI_EEESC_SE_Li256ELb1ELb1ELb0ELb0EEENS1_19SingleTileSchedulerILb1ELb0ELb1ELi128EEEEEEEEEvNT_6ParamsE)
        /*0278*/ 	.word	0x00000000


	//----- nvinfo : EIATTR_MIN_STACK_SIZE
	.align		4
.L_116:
        /*027c*/ 	.byte	0x04, 0x12
        /*027e*/ 	.short	(.L_118 - .L_117)
	.align		4
.L_117:
        /*0280*/ 	.word	index@(_ZN7cutlass13device_kernelIN5flash19enable_sm80_to_sm89INS1_16FlashAttnFwdSm80INS1_25CollectiveMainloopFwdSm80ILi8ELi1ELb0EN4cute5tupleIJNS5_1CILi128EEENS7_ILi48EEENS7_ILi256EEEEEELi256ENS_6half_tEfNS_4arch4Sm80ELb1ELb0ELb1ELb1ELb1ELb1ELb1ELb0EEENS1_21CollectiveEpilogueFwdINS6_IJS8_SA_S9_EEENS6_IJNS7_ILi1EEESI_SI_EEESC_SE_Li256ELb1ELb1ELb0ELb0EEENS1_19SingleTileSchedulerILb1ELb0ELb1ELi128EEEEEEEEEvNT_6ParamsE)
        /*0284*/ 	.word	0x00000000
.L_118:


//--------------------- .nv.compat                --------------------------
	.section	.nv.compat,"",@"SHT_CUDA_COMPAT_INFO"
	.align	4
        /*0000*/ 	.byte	0x02, 0x09, 0x01, 0x00, 0x02, 0x02, 0x01, 0x00, 0x02, 0x05, 0x05, 0x00, 0x03, 0x07, 0x01, 0x01
        /*0010*/ 	.byte	0x02, 0x03, 0x00, 0x00, 0x02, 0x06, 0x01, 0x00, 0x04, 0x0b, 0x08, 0x00, 0x00, 0x00, 0x00, 0x00
        /*0020*/ 	.byte	0x00, 0x00, 0x00, 0x00


//--------------------- .nv.info._ZN7cutlass13device_kernelIN5flash19enable_sm80_to_sm89INS1_16FlashAttnFwdSm80INS1_25CollectiveMainloopFwdSm80ILi8ELi1ELb1EN4cute5tupleIJNS5_1CILi128EEENS7_ILi64EEENS7_ILi256EEEEEELi256ENS_6half_tEfNS_4arch4Sm80ELb0ELb0ELb1ELb0ELb1ELb0ELb1ELb0EEENS1_21CollectiveEpilogueFwdINS6_IJS8_SA_S9_EEENS6_IJNS7_ILi1EEESI_SI_EEESC_SE_Li256ELb0ELb1ELb0ELb0EEENS1_19SingleTileSchedulerILb0ELb0ELb1ELi128EEEEEEEEEvNT_6ParamsE --------------------------
	.section	.nv.info._ZN7cutlass13device_kernelIN5flash19enable_sm80_to_sm89INS1_16FlashAttnFwdSm80INS1_25CollectiveMainloopFwdSm80ILi8ELi1ELb1EN4cute5tupleIJNS5_1CILi128EEENS7_ILi64EEENS7_ILi256EEEEEELi256ENS_6half_tEfNS_4arch4Sm80ELb0ELb0ELb1ELb0ELb1ELb0ELb1ELb0EEENS1_21CollectiveEpilogueFwdINS6_IJS8_SA_S9_EEENS6_IJNS7_ILi1EEESI_SI_EEESC_SE_Li256ELb0ELb1ELb0ELb0EEENS1_19SingleTileSchedulerILb0ELb0ELb1ELi128EEEEEEEEEvNT_6ParamsE,"",@"SHT_CUDA_INFO"
	.sectionflags	@""
	.align	4


	//----- nvinfo : EIATTR_CUDA_API_VERSION
	.align		4
        /*0000*/ 	.byte	0x04, 0x37
        /*0002*/ 	.short	(.L_120 - .L_119)
.L_119:
        /*0004*/ 	.word	0x00000082


	//----- nvinfo : EIATTR_KPARAM_INFO
	.align		4
.L_120:
        /*0008*/ 	.byte	0x04, 0x17
        /*000a*/ 	.short	(.L_122 - .L_121)
.L_121:
        /*000c*/ 	.word	0x00000000
        /*0010*/ 	.short	0x0000
        /*0012*/ 	.short	0x0000
        /*0014*/ 	.byte	0x00, 0xf0, 0x61, 0x10


	//----- nvinfo : EIATTR_SPARSE_MMA_MASK
	.align		4
.L_122:
        /*0018*/ 	.byte	0x03, 0x50
        /*001a*/ 	.short	0x0000


	//----- nvinfo : EIATTR_MAXREG_COUNT
	.align		4
        /*001c*/ 	.byte	0x03, 0x1b
        /*001e*/ 	.short	0x00ff


	//----- nvinfo : EIATTR_MERCURY_ISA_VERSION
	.align		4
        /*0020*/ 	.byte	0x03, 0x5f
        /*0022*/ 	.short	0x0101


	//----- nvinfo : EIATTR_EXIT_INSTR_OFFSETS
	.align		4
        /*0024*/ 	.byte	0x04, 0x1c
        /*0026*/ 	.short	(.L_124 - .L_123)


	//   ....[0]....
.L_123:
        /*0028*/ 	.word	0x00000010


	//----- nvinfo : EIATTR_MAX_THREADS
	.align		4
.L_124:
        /*002c*/ 	.byte	0x04, 0x05
        /*002e*/ 	.short	(.L_126 - .L_125)
.L_125:
        /*0030*/ 	.word	0x00000100
        /*0034*/ 	.word	0x00000001
        /*0038*/ 	.word	0x00000001


	//----- nvinfo : EIATTR_CBANK_PARAM_SIZE
	.align		4
.L_126:
        /*003c*/ 	.byte	0x03, 0x19
        /*003e*/ 	.short	0x0418


	//----- nvinfo : EIATTR_PARAM_CBANK
	.align		4
        /*0040*/ 	.byte	0x04, 0x0a
        /*0042*/ 	.short	(.L_128 - .L_127)
	.align		4
.L_127:
        /*0044*/ 	.word	index@(.nv.constant0._ZN7cutlass13device_kernelIN5flash19enable_sm80_to_sm89INS1_16FlashAttnFwdSm80INS1_25CollectiveMainloopFwdSm80ILi8ELi1ELb1EN4cute5tupleIJNS5_1CILi128EEENS7_ILi64EEENS7_ILi256EEEEEELi256ENS_6half_tEfNS_4arch4Sm80ELb0ELb0ELb1ELb0ELb1ELb0ELb1ELb0EEENS1_21CollectiveEpilogueFwdINS6_IJS8_SA_S9_EEENS6_IJNS7_ILi1EEESI_SI_EEESC_SE_Li256ELb0ELb1ELb0ELb0EEENS1_19SingleTileSchedulerILb0ELb0ELb1ELi128EEEEEEEEEvNT_6ParamsE)
        /*0048*/ 	.short	0x0210
        /*004a*/ 	.short	0x0418


	//----- nvinfo : EIATTR_SW_WAR
	.align		4
.L_128:
        /*004c*/ 	.byte	0x04, 0x36
        /*004e*/ 	.short	(.L_130 - .L_129)
.L_129:
        /*0050*/ 	.word	0x00000008
.L_130:


//--------------------- .nv.info._ZN7cutlass13device_kernelIN5flash19enable_sm80_to_sm89INS1_16FlashAttnFwdSm80INS1_25CollectiveMainloopFwdSm80ILi8ELi1ELb1EN4cute5tupleIJNS5_1CILi128EEENS7_ILi64EEENS7_ILi256EEEEEELi256ENS_6half_tEfNS_4arch4Sm80ELb0ELb0ELb1ELb1ELb1ELb0ELb1ELb0EEENS1_21CollectiveEpilogueFwdINS6_IJS8_SA_S9_EEENS6_IJNS7_ILi1EEESI_SI_EEESC_SE_Li256ELb1ELb1ELb0ELb0EEENS1_19SingleTileSchedulerILb1ELb0ELb1ELi128EEEEEEEEEvNT_6ParamsE --------------------------
	.section	.nv.info._ZN7cutlass13device_kernelIN5flash19enable_sm80_to_sm89INS1_16FlashAttnFwdSm80INS1_25CollectiveMainloopFwdSm80ILi8ELi1ELb1EN4cute5tupleIJNS5_1CILi128EEENS7_ILi64EEENS7_ILi256EEEEEELi256ENS_6half_tEfNS_4arch4Sm80ELb0ELb0ELb1ELb1ELb1ELb0ELb1ELb0EEENS1_21CollectiveEpilogueFwdINS6_IJS8_SA_S9_EEENS6_IJNS7_ILi1EEESI_SI_EEESC_SE_Li256ELb1ELb1ELb0ELb0EEENS1_19SingleTileSchedulerILb1ELb0ELb1ELi128EEEEEEEEEvNT_6ParamsE,"",@"SHT_CUDA_INFO"
	.sectionflags	@""
	.align	4


	//----- nvinfo : EIATTR_CUDA_API_VERSION
	.align		4
        /*0000*/ 	.byte	0x04, 0x37
        /*0002*/ 	.short	(.L_132 - .L_131)
.L_131:
        /*0004*/ 	.word	0x00000082


	//----- nvinfo : EIATTR_KPARAM_INFO
	.align		4
.L_132:
        /*0008*/ 	.byte	0x04, 0x17
        /*000a*/ 	.short	(.L_134 - .L_133)
.L_133:
        /*000c*/ 	.word	0x00000000
        /*0010*/ 	.short	0x0000
        /*0012*/ 	.short	0x0000
        /*0014*/ 	.byte	0x00, 0xf0, 0x61, 0x10


	//----- nvinfo : EIATTR_SPARSE_MMA_MASK
	.align		4
.L_134:
        /*0018*/ 	.byte	0x03, 0x50
        /*001a*/ 	.short	0x0000


	//----- nvinfo : EIATTR_MAXREG_COUNT
	.align		4
        /*001c*/ 	.byte	0x03, 0x1b
        /*001e*/ 	.short	0x00ff


	//----- nvinfo : EIATTR_MERCURY_ISA_VERSION
	.align		4
        /*0020*/ 	.byte	0x03, 0x5f
        /*0022*/ 	.short	0x0101


	//----- nvinfo : EIATTR_EXIT_INSTR_OFFSETS
	.align		4
        /*0024*/ 	.byte	0x04, 0x1c
        /*0026*/ 	.short	(.L_136 - .L_135)


	//   ....[0]....
.L_135:
        /*0028*/ 	.word	0x00000010


	//----- nvinfo : EIATTR_MAX_THREADS
	.align		4
.L_136:
        /*002c*/ 	.byte	0x04, 0x05
        /*002e*/ 	.short	(.L_138 - .L_137)
.L_137:
        /*0030*/ 	.word	0x00000100
        /*0034*/ 	.word	0x00000001
        /*0038*/ 	.word	0x00000001


	//----- nvinfo : EIATTR_CBANK_PARAM_SIZE
	.align		4
.L_138:
        /*003c*/ 	.byte	0x03, 0x19
        /*003e*/ 	.short	0x0418


	//----- nvinfo : EIATTR_PARAM_CBANK
	.align		4
        /*0040*/ 	.byte	0x04, 0x0a
        /*0042*/ 	.short	(.L_140 - .L_139)
	.align		4
.L_139:
        /*0044*/ 	.word	index@(.nv.constant0._ZN7cutlass13device_kernelIN5flash19enable_sm80_to_sm89INS1_16FlashAttnFwdSm80INS1_25CollectiveMainloopFwdSm80ILi8ELi1ELb1EN4cute5tupleIJNS5_1CILi128EEENS7_ILi64EEENS7_ILi256EEEEEELi256ENS_6half_tEfNS_4arch4Sm80ELb0ELb0ELb1ELb1ELb1ELb0ELb1ELb0EEENS1_21CollectiveEpilogueFwdINS6_IJS8_SA_S9_EEENS6_IJNS7_ILi1EEESI_SI_EEESC_SE_Li256ELb1ELb1ELb0ELb0EEENS1_19SingleTileSchedulerILb1ELb0ELb1ELi128EEEEEEEEEvNT_6ParamsE)
        /*0048*/ 	.short	0x0210
        /*004a*/ 	.short	0x0418


	//----- nvinfo : EIATTR_SW_WAR
	.align		4
.L_140:
        /*004c*/ 	.byte	0x04, 0x36
        /*004e*/ 	.short	(.L_142 - .L_141)
.L_141:
        /*0050*/ 	.word	0x00000008
.L_142:


//--------------------- .nv.info._ZN7cutlass13device_kernelIN5flash19enable_sm80_to_sm89INS1_16FlashAttnFwdSm80INS1_25CollectiveMainloopFwdSm80ILi8ELi1ELb0EN4cute5tupleIJNS5_1CILi128EEENS7_ILi32EEENS7_ILi256EEEEEELi256ENS_6half_tEfNS_4arch4Sm80ELb0ELb0ELb1ELb1ELb1ELb1ELb1ELb0EEENS1_21CollectiveEpilogueFwdINS6_IJS8_SA_S9_EEENS6_IJNS7_ILi1EEESI_SI_EEESC_SE_Li256ELb1ELb1ELb0ELb0EEENS1_19SingleTileSchedulerILb1ELb0ELb1ELi128EEEEEEEEEvNT_6ParamsE --------------------------
	.section	.nv.info._ZN7cutlass13device_kernelIN5flash19enable_sm80_to_sm89INS1_16FlashAttnFwdSm80INS1_25CollectiveMainloopFwdSm80ILi8ELi1ELb0EN4cute5tupleIJNS5_1CILi128EEENS7_ILi32EEENS7_ILi256EEEEEELi256ENS_6half_tEfNS_4arch4Sm80ELb0ELb0ELb1ELb1ELb1ELb1ELb1ELb0EEENS1_21CollectiveEpilogueFwdINS6_IJS8_SA_S9_EEENS6_IJNS7_ILi1EEESI_SI_EEESC_SE_Li256ELb1ELb1ELb0ELb0EEENS1_19SingleTileSchedulerILb1ELb0ELb1ELi128EEEEEEEEEvNT_6ParamsE,"",@"SHT_CUDA_INFO"
	.sectionflags	@""
	.align	4


	//----- nvinfo : EIATTR_CUDA_API_VERSION
	.align		4
        /*0000*/ 	.byte	0x04, 0x37
        /*0002*/ 	.short	(.L_144 - .L_143)
.L_143:
        /*0004*/ 	.word	0x00000082


	//----- nvinfo : EIATTR_KPARAM_INFO
	.align		4
.L_144:
        /*0008*/ 	.byte	0x04, 0x17
        /*000a*/ 	.short	(.L_146 - .L_145)
.L_145:
        /*000c*/ 	.word	0x00000000
        /*0010*/ 	.short	0x0000
        /*0012*/ 	.short	0x0000
        /*0014*/ 	.byte	0x00, 0xf0, 0x61, 0x10


	//----- nvinfo : EIATTR_SPARSE_MMA_MASK
	.align		4
.L_146:
        /*0018*/ 	.byte	0x03, 0x50
        /*001a*/ 	.short	0x0000


	//----- nvinfo : EIATTR_MAXREG_COUNT
	.align		4
        /*001c*/ 	.byte	0x03, 0x1b
        /*001e*/ 	.short	0x00ff


	//----- nvinfo : EIATTR_MERCURY_ISA_VERSION
	.align		4
        /*0020*/ 	.byte	0x03, 0x5f
        /*0022*/ 	.short	0x0101


	//----- nvinfo : EIATTR_EXIT_INSTR_OFFSETS
	.align		4
        /*0024*/ 	.byte	0x04, 0x1c
        /*0026*/ 	.short	(.L_148 - .L_147)


	//   ....[0]....
.L_147:
        /*0028*/ 	.word	0x00000010


	//----- nvinfo : EIATTR_MAX_THREADS
	.align		4
.L_148:
        /*002c*/ 	.byte	0x04, 0x05
        /*002e*/ 	.short	(.L_150 - .L_149)
.L_149:
        /*0030*/ 	.word	0x00000100
        /*0034*/ 	.word	0x00000001
        /*0038*/ 	.word	0x00000001


	//----- nvinfo : EIATTR_CBANK_PARAM_SIZE
	.align		4
.L_150:
        /*003c*/ 	.byte	0x03, 0x19
        /*003e*/ 	.short	0x0418


	//----- nvinfo : EIATTR_PARAM_CBANK
	.align		4
        /*0040*/ 	.byte	0x04, 0x0a
        /*0042*/ 	.short	(.L_152 - .L_151)
	.align		4
.L_151:
        /*0044*/ 	.word	index@(.nv.constant0._ZN7cutlass13device_kernelIN5flash19enable_sm80_to_sm89INS1_16FlashAttnFwdSm80INS1_25CollectiveMainloopFwdSm80ILi8ELi1ELb0EN4cute5tupleIJNS5_1CILi128EEENS7_ILi32EEENS7_ILi256EEEEEELi256ENS_6half_tEfNS_4arch4Sm80ELb0ELb0ELb1ELb1ELb1ELb1ELb1ELb0EEENS1_21CollectiveEpilogueFwdINS6_IJS8_SA_S9_EEENS6_IJNS7_ILi1EEESI_SI_EEESC_SE_Li256ELb1ELb1ELb0ELb0EEENS1_19SingleTileSchedulerILb1ELb0ELb1ELi128EEEEEEEEEvNT_6ParamsE)
        /*0048*/ 	.short	0x0210
        /*004a*/ 	.short	0x0418


	//----- nvinfo : EIATTR_SW_WAR
	.align		4
.L_152:
        /*004c*/ 	.byte	0x04, 0x36
        /*004e*/ 	.short	(.L_154 - .L_153)
.L_153:
        /*0050*/ 	.word	0x00000008
.L_154:


//--------------------- .nv.info._ZN7cutlass13device_kernelIN5flash19enable_sm80_to_sm89INS1_16FlashAttnFwdSm80INS1_25CollectiveMainloopFwdSm80ILi8ELi1ELb1EN4cute5tupleIJNS5_1CILi128EEENS7_ILi48EEENS7_ILi256EEEEEELi256ENS_6half_tEfNS_4arch4Sm80ELb0ELb1ELb1ELb0ELb1ELb0ELb1ELb0EEENS1_21CollectiveEpilogueFwdINS6_IJS8_SA_S9_EEENS6_IJNS7_ILi1EEESI_SI_EEESC_SE_Li256ELb0ELb1ELb0ELb0EEENS1_19SingleTileSchedulerILb0ELb0ELb1ELi128EEEEEEEEEvNT_6ParamsE --------------------------
	.section	.nv.info._ZN7cutlass13device_kernelIN5flash19enable_sm80_to_sm89INS1_16FlashAttnFwdSm80INS1_25CollectiveMainloopFwdSm80ILi8ELi1ELb1EN4cute5tupleIJNS5_1CILi128EEENS7_ILi48EEENS7_ILi256EEEEEELi256ENS_6half_tEfNS_4arch4Sm80ELb0ELb1ELb1ELb0ELb1ELb0ELb1ELb0EEENS1_21CollectiveEpilogueFwdINS6_IJS8_SA_S9_EEENS6_IJNS7_ILi1EEESI_SI_EEESC_SE_Li256ELb0ELb1ELb0ELb0EEENS1_19SingleTileSchedulerILb0ELb0ELb1ELi128EEEEEEEEEvNT_6ParamsE,"",@"SHT_CUDA_INFO"
	.sectionflags	@""
	.align	4


	//----- nvinfo : EIATTR_CUDA_API_VERSION
	.align		4
        /*0000*/ 	.byte	0x04, 0x37
        /*0002*/ 	.short	(.L_156 - .L_155)
.L_155:
        /*0004*/ 	.word	0x00000082


	//----- nvinfo : EIATTR_KPARAM_INFO
	.align		4
.L_156:
        /*0008*/ 	.byte	0x04, 0x17
        /*000a*/ 	.short	(.L_158 - .L_157)
.L_157:
        /*000c*/ 	.word	0x00000000
        /*0010*/ 	.short	0x0000
        /*0012*/ 	.short	0x0000
        /*0014*/ 	.byte	0x00, 0xf0, 0x61, 0x10


	//----- nvinfo : EIATTR_SPARSE_MMA_MASK
	.align		4
.L_158:
        /*0018*/ 	.byte	0x03, 0x50
        /*001a*/ 	.short	0x0000


	//----- nvinfo : EIATTR_MAXREG_COUNT
	.align		4
        /*001c*/ 	.byte	0x03, 0x1b
        /*001e*/ 	.short	0x00ff


	//----- nvinfo : EIATTR_MERCURY_ISA_VERSION
	.align		4
        /*0020*/ 	.byte	0x03, 0x5f
        /*0022*/ 	.short	0x0101


	//----- nvinfo : EIATTR_EXIT_INSTR_OFFSETS
	.align		4
        /*0024*/ 	.byte	0x04, 0x1c
        /*0026*/ 	.short	(.L_160 - .L_159)


	//   ....[0]....
.L_159:
        /*0028*/ 	.word	0x00000010


	//----- nvinfo : EIATTR_MAX_THREADS
	.align		4
.L_160:
        /*002c*/ 	.byte	0x04, 0x05
        /*002e*/ 	.short	(.L_162 - .L_161)
.L_161:
        /*0030*/ 	.word	0x00000100
        /*0034*/ 	.word	0x00000001
        /*0038*/ 	.word	0x00000001


	//----- nvinfo : EIATTR_CBANK_PARAM_SIZE
	.align		4
.L_162:
        /*003c*/ 	.byte	0x03, 0x19
        /*003e*/ 	.short	0x0418


	//----- nvinfo : EIATTR_PARAM_CBANK
	.align		4
        /*0040*/ 	.byte	0x04, 0x0a
        /*0042*/ 	.short	(.L_164 - .L_163)
	.align		4
.L_163:
        /*0044*/ 	.word	index@(.nv.constant0._ZN7cutlass13device_kernelIN5flash19enable_sm80_to_sm89INS1_16FlashAttnFwdSm80INS1_25CollectiveMainloopFwdSm80ILi8ELi1ELb1EN4cute5tupleIJNS5_1CILi128EEENS7_ILi48EEENS7_ILi256EEEEEELi256ENS_6half_tEfNS_4arch4Sm80ELb0ELb1ELb1ELb0ELb1ELb0ELb1ELb0EEENS1_21CollectiveEpilogueFwdINS6_IJS8_SA_S9_EEENS6_IJNS7_ILi1EEESI_SI_EEESC_SE_Li256ELb0ELb1ELb0ELb0EEENS1_19SingleTileSchedulerILb0ELb0ELb1ELi128EEEEEEEEEvNT_6ParamsE)
        /*0048*/ 	.short	0x0210
        /*004a*/ 	.short	0x0418


	//----- nvinfo : EIATTR_SW_WAR
	.align		4
.L_164:
        /*004c*/ 	.byte	0x04, 0x36
        /*004e*/ 	.short	(.L_166 - .L_165)
.L_165:
        /*0050*/ 	.word	0x00000008
.L_166:


//--------------------- .nv.info._ZN7cutlass13device_kernelIN5flash19enable_sm80_to_sm89INS1_16FlashAttnFwdSm80INS1_25CollectiveMainloopFwdSm80ILi8ELi1ELb1EN4cute5tupleIJNS5_1CILi128EEENS7_ILi48EEENS7_ILi256EEEEEELi256ENS_6half_tEfNS_4arch4Sm80ELb0ELb1ELb1ELb1ELb1ELb0ELb1ELb0EEENS1_21CollectiveEpilogueFwdINS6_IJS8_SA_S9_EEENS6_IJNS7_ILi1EEESI_SI_EEESC_SE_Li256ELb1ELb1ELb0ELb0EEENS1_19SingleTileSchedulerILb1ELb0ELb1ELi128EEEEEEEEEvNT_6ParamsE --------------------------
	.section	.nv.info._ZN7cutlass13device_kernelIN5flash19enable_sm80_to_sm89INS1_16FlashAttnFwdSm80INS1_25CollectiveMainloopFwdSm80ILi8ELi1ELb1EN4cute5tupleIJNS5_1CILi128EEENS7_ILi48EEENS7_ILi256EEEEEELi256ENS_6half_tEfNS_4arch4Sm80ELb0ELb1ELb1ELb1ELb1ELb0ELb1ELb0EEENS1_21CollectiveEpilogueFwdINS6_IJS8_SA_S9_EEENS6_IJNS7_ILi1EEESI_SI_EEESC_SE_Li256ELb1ELb1ELb0ELb0EEENS1_19SingleTileSchedulerILb1ELb0ELb1ELi128EEEEEEEEEvNT_6ParamsE,"",@"SHT_CUDA_INFO"
	.sectionflags	@""
	.align	4


	//----- nvinfo : EIATTR_CUDA_API_VERSION
	.align		4
        /*0000*/ 	.byte	0x04, 0x37
        /*0002*/ 	.short	(.L_168 - .L_167)
.L_167:
        /*0004*/ 	.word	0x00000082


	//----- nvinfo : EIATTR_KPARAM_INFO
	.align		4
.L_168:
        /*0008*/ 	.byte	0x04, 0x17
        /*000a*/ 	.short	(.L_170 - .L_169)
.L_169:
        /*000c*/ 	.word	0x00000000
        /*0010*/ 	.short	0x0000
        /*0012*/ 	.short	0x0000
        /*0014*/ 	.byte	0x00, 0xf0, 0x61, 0x10


	//----- nvinfo : EIATTR_SPARSE_MMA_MASK
	.align		4
.L_170:
        /*0018*/ 	.byte	0x03, 0x50
        /*001a*/ 	.short	0x0000


	//----- nvinfo : EIATTR_MAXREG_COUNT
	.align		4
        /*001c*/ 	.byte	0x03, 0x1b
        /*001e*/ 	.short	0x00ff


	//----- nvinfo : EIATTR_MERCURY_ISA_VERSION
	.align		4
        /*0020*/ 	.byte	0x03, 0x5f
        /*0022*/ 	.short	0x0101


	//----- nvinfo : EIATTR_EXIT_INSTR_OFFSETS
	.align		4
        /*0024*/ 	.byte	0x04, 0x1c
        /*0026*/ 	.short	(.L_172 - .L_171)


	//   ....[0]....
.L_171:
        /*0028*/ 	.word	0x00000010


	//----- nvinfo : EIATTR_MAX_THREADS
	.align		4
.L_172:
        /*002c*/ 	.byte	0x04, 0x05
        /*002e*/ 	.short	(.L_174 - .L_173)
.L_173:
        /*0030*/ 	.word	0x00000100
        /*0034*/ 	.word	0x00000001
        /*0038*/ 	.word	0x00000001


	//----- nvinfo : EIATTR_CBANK_PARAM_SIZE
	.align		4
.L_174:
        /*003c*/ 	.byte	0x03, 0x19
        /*003e*/ 	.short	0x0418


	//----- nvinfo : EIATTR_PARAM_CBANK
	.align		4
        /*0040*/ 	.byte	0x04, 0x0a
        /*0042*/ 	.short	(.L_176 - .L_175)
	.align		4
.L_175:
        /*0044*/ 	.word	index@(.nv.constant0._ZN7cutlass13device_kernelIN5flash19enable_sm80_to_sm89INS1_16FlashAttnFwdSm80INS1_25CollectiveMainloopFwdSm80ILi8ELi1ELb1EN4cute5tupleIJNS5_1CILi128EEENS7_ILi48EEENS7_ILi256EEEEEELi256ENS_6half_tEfNS_4arch4Sm80ELb0ELb1ELb1ELb1ELb1ELb0ELb1ELb0EEENS1_21CollectiveEpilogueFwdINS6_IJS8_SA_S9_EEENS6_IJNS7_ILi1EEESI_SI_EEESC_SE_Li256ELb1ELb1ELb0ELb0EEENS1_19SingleTileSchedulerILb1ELb0ELb1ELi128EEEEEEEEEvNT_6ParamsE)
        /*0048*/ 	.short	0x0210
        /*004a*/ 	.short	0x0418


	//----- nvinfo : EIATTR_SW_WAR
	.align		4
.L_176:
        /*004c*/ 	.byte	0x04, 0x36
        /*004e*/ 	.short	(.L_178 - .L_177)
.L_177:
        /*0050*/ 	.word	0x00000008
.L_178:


//--------------------- .nv.info._ZN7cutlass13device_kernelIN5flash19enable_sm80_to_sm89INS1_16FlashAttnFwdSm80INS1_25CollectiveMainloopFwdSm80ILi8ELi1ELb0EN4cute5tupleIJNS5_1CILi128EEENS7_ILi32EEENS7_ILi256EEEEEELi256ENS_6half_tEfNS_4arch4Sm80ELb0ELb1ELb1ELb1ELb1ELb1ELb1ELb0EEENS1_21CollectiveEpilogueFwdINS6_IJS8_SA_S9_EEENS6_IJNS7_ILi1EEESI_SI_EEESC_SE_Li256ELb1ELb1ELb0ELb0EEENS1_19SingleTileSchedulerILb1ELb0ELb1ELi128EEEEEEEEEvNT_6ParamsE --------------------------
	.section	.nv.info._ZN7cutlass13device_kernelIN5flash19enable_sm80_to_sm89INS1_16FlashAttnFwdSm80INS1_25CollectiveMainloopFwdSm80ILi8ELi1ELb0EN4cute5tupleIJNS5_1CILi128EEENS7_ILi32EEENS7_ILi256EEEEEELi256ENS_6half_tEfNS_4arch4Sm80ELb0ELb1ELb1ELb1ELb1ELb1ELb1ELb0EEENS1_21CollectiveEpilogueFwdINS6_IJS8_SA_S9_EEENS6_IJNS7_ILi1EEESI_SI_EEESC_SE_Li256ELb1ELb1ELb0ELb0EEENS1_19SingleTileSchedulerILb1ELb0ELb1ELi128EEEEEEEEEvNT_6ParamsE,"",@"SHT_CUDA_INFO"
	.sectionflags	@""
	.align	4


	//----- nvinfo : EIATTR_CUDA_API_VERSION
	.align		4
        /*0000*/ 	.byte	0x04, 0x37
        /*0002*/ 	.short	(.L_180 - .L_179)
.L_179:
        /*0004*/ 	.word	0x00000082


	//----- nvinfo : EIATTR_KPARAM_INFO
	.align		4
.L_180:
        /*0008*/ 	.byte	0x04, 0x17
        /*000a*/ 	.short	(.L_182 - .L_181)
.L_181:
        /*000c*/ 	.word	0x00000000
        /*0010*/ 	.short	0x0000
        /*0012*/ 	.short	0x0000
        /*0014*/ 	.byte	0x00, 0xf0, 0x61, 0x10


	//----- nvinfo : EIATTR_SPARSE_MMA_MASK
	.align		4
.L_182:
        /*0018*/ 	.byte	0x03, 0x50
        /*001a*/ 	.short	0x0000


	//----- nvinfo : EIATTR_MAXREG_COUNT
	.align		4
        /*001c*/ 	.byte	0x03, 0x1b
        /*001e*/ 	.short	0x00ff


	//----- nvinfo : EIATTR_MERCURY_ISA_VERSION
	.align		4
        /*0020*/ 	.byte	0x03, 0x5f
        /*0022*/ 	.short	0x0101


	//----- nvinfo : EIATTR_EXIT_INSTR_OFFSETS
	.align		4
        /*0024*/ 	.byte	0x04, 0x1c
        /*0026*/ 	.short	(.L_184 - .L_183)


	//   ....[0]....
.L_183:
        /*0028*/ 	.word	0x00000010


	//----- nvinfo : EIATTR_MAX_THREADS
	.align		4
.L_184:
        /*002c*/ 	.byte	0x04, 0x05
        /*002e*/ 	.short	(.L_186 - .L_185)
.L_185:
        /*0030*/ 	.word	0x00000100
        /*0034*/ 	.word	0x00000001
        /*0038*/ 	.word	0x00000001


	//----- nvinfo : EIATTR_CBANK_PARAM_SIZE
	.align		4
.L_186:
        /*003c*/ 	.byte	0x03, 0x19
        /*003e*/ 	.short	0x0418


	//----- nvinfo : EIATTR_PARAM_CBANK
	.align		4
        /*0040*/ 	.byte	0x04, 0x0a
        /*0042*/ 	.short	(.L_188 - .L_187)
	.align		4
.L_187:
        /*0044*/ 	.word	index@(.nv.constant0._ZN7cutlass13device_kernelIN5flash19enable_sm80_to_sm89INS1_16FlashAttnFwdSm80INS1_25CollectiveMainloopFwdSm80ILi8ELi1ELb0EN4cute5tupleIJNS5_1CILi128EEENS7_ILi32EEENS7_ILi256EEEEEELi256ENS_6half_tEfNS_4arch4Sm80ELb0ELb1ELb1ELb1ELb1ELb1ELb1ELb0EEENS1_21CollectiveEpilogueFwdINS6_IJS8_SA_S9_EEENS6_IJNS7_ILi1EEESI_SI_EEESC_SE_Li256ELb1ELb1ELb0ELb0EEENS1_19SingleTileSchedulerILb1ELb0ELb1ELi128EEEEEEEEEvNT_6ParamsE)
        /*0048*/ 	.short	0x0210
        /*004a*/ 	.short	0x0418


	//----- nvinfo : EIATTR_SW_WAR
	.align		4
.L_188:
        /*004c*/ 	.byte	0x04, 0x36
        /*004e*/ 	.short	(.L_190 - .L_189)
.L_189:
        /*0050*/ 	.word	0x00000008
.L_190:


//--------------------- .nv.info._ZN7cutlass13device_kernelIN5flash19enable_sm80_to_sm89INS1_16FlashAttnFwdSm80INS1_25CollectiveMainloopFwdSm80ILi8ELi1ELb1EN4cute5tupleIJNS5_1CILi128EEENS7_ILi64EEENS7_ILi256EEEEEELi256ENS_6half_tEfNS_4arch4Sm80ELb1ELb0ELb1ELb0ELb1ELb0ELb1ELb0EEENS1_21CollectiveEpilogueFwdINS6_IJS8_SA_S9_EEENS6_IJNS7_ILi1EEESI_SI_EEESC_SE_Li256ELb0ELb1ELb0ELb0EEENS1_30DynamicPersistentTileSchedulerILi256ELi256ELb0ELb1ELb0EEEEEEEEEvNT_6ParamsE --------------------------
	.section	.nv.info._ZN7cutlass13device_kernelIN5flash19enable_sm80_to_sm89INS1_16FlashAttnFwdSm80INS1_25CollectiveMainloopFwdSm80ILi8ELi1ELb1EN4cute5tupleIJNS5_1CILi128EEENS7_ILi64EEENS7_ILi256EEEEEELi256ENS_6half_tEfNS_4arch4Sm80ELb1ELb0ELb1ELb0ELb1ELb0ELb1ELb0EEENS1_21CollectiveEpilogueFwdINS6_IJS8_SA_S9_EEENS6_IJNS7_ILi1EEESI_SI_EEESC_SE_Li256ELb0ELb1ELb0ELb0EEENS1_30DynamicPersistentTileSchedulerILi256ELi256ELb0ELb1ELb0EEEEEEEEEvNT_6ParamsE,"",@"SHT_CUDA_INFO"
	.sectionflags	@""
	.align	4


	//----- nvinfo : EIATTR_CUDA_API_VERSION
	.align		4
        /*0000*/ 	.byte	0x04, 0x37
        /*0002*/ 	.short	(.L_192 - .L_191)
.L_191:
        /*0004*/ 	.word	0x00000082


	//----- nvinfo : EIATTR_KPARAM_INFO
	.align		4
.L_192:
        /*0008*/ 	.byte	0x04, 0x17
        /*000a*/ 	.short	(.L_194 - .L_193)
.L_193:
        /*000c*/ 	.word	0x00000000
        /*0010*/ 	.short	0x0000
        /*0012*/ 	.short	0x0000
        /*0014*/ 	.byte	0x00, 0xf0, 0xa1, 0x10


	//----- nvinfo : EIATTR_SPARSE_MMA_MASK
	.align		4
.L_194:
        /*0018*/ 	.byte	0x03, 0x50
        /*001a*/ 	.short	0x0000


	//----- nvinfo : EIATTR_MAXREG_COUNT
	.align		4
        /*001c*/ 	.byte	0x03, 0x1b
        /*001e*/ 	.short	0x00ff


	//----- nvinfo : EIATTR_MERCURY_ISA_VERSION
	.align		4
        /*0020*/ 	.byte	0x03, 0x5f
        /*0022*/ 	.short	0x0101


	//----- nvinfo : EIATTR_EXIT_INSTR_OFFSETS
	.align		4
        /*0024*/ 	.byte	0x04, 0x1c
        /*0026*/ 	.short	(.L_196 - .L_195)


	//   ....[0]....
.L_195:
        /*0028*/ 	.word	0x00000010


	//----- nvinfo : EIATTR_MAX_THREADS
	.align		4
.L_196:
        /*002c*/ 	.byte	0x04, 0x05
        /*002e*/ 	.short	(.L_198 - .L_197)
.L_197:
        /*0030*/ 	.word	0x00000100
        /*0034*/ 	.word	0x00000001
        /*0038*/ 	.word	0x00000001


	//----- nvinfo : EIATTR_CBANK_PARAM_SIZE
	.align		4
.L_198:
        /*003c*/ 	.byte	0x03, 0x19
        /*003e*/ 	.short	0x0428


	//----- nvinfo : EIATTR_PARAM_CBANK
	.align		4
        /*0040*/ 	.byte	0x04, 0x0a
        /*0042*/ 	.short	(.L_200 - .L_199)
	.align		4
.L_199:
        /*0044*/ 	.word	index@(.nv.constant0._ZN7cutlass13device_kernelIN5flash19enable_sm80_to_sm89INS1_16FlashAttnFwdSm80INS1_25CollectiveMainloopFwdSm80ILi8ELi1ELb1EN4cute5tupleIJNS5_1CILi128EEENS7_ILi64EEENS7_ILi256EEEEEELi256ENS_6half_tEfNS_4arch4Sm80ELb1ELb0ELb1ELb0ELb1ELb0ELb1ELb0EEENS1_21CollectiveEpilogueFwdINS6_IJS8_SA_S9_EEENS6_IJNS7_ILi1EEESI_SI_EEESC_SE_Li256ELb0ELb1ELb0ELb0EEENS1_30DynamicPersistentTileSchedulerILi256ELi256ELb0ELb1ELb0EEEEEEEEEvNT_6ParamsE)
        /*0048*/ 	.short	0x0210
        /*004a*/ 	.short	0x0428


	//----- nvinfo : EIATTR_SW_WAR
	.align		4
.L_200:
        /*004c*/ 	.byte	0x04, 0x36
        /*004e*/ 	.short	(.L_202 - .L_201)
.L_201:
        /*0050*/ 	.word	0x00000008
.L_202:


//--------------------- .nv.info._ZN7cutlass13device_kernelIN5flash19enable_sm80_to_sm89INS1_16FlashAttnFwdSm80INS1_25CollectiveMainloopFwdSm80ILi8ELi1ELb1EN4cute5tupleIJNS5_1CILi128EEENS7_ILi64EEENS7_ILi256EEEEEELi256ENS_6half_tEfNS_4arch4Sm80ELb1ELb0ELb1ELb1ELb1ELb0ELb1ELb0EEENS1_21CollectiveEpilogueFwdINS6_IJS8_SA_S9_EEENS6_IJNS7_ILi1EEESI_SI_EEESC_SE_Li256ELb1ELb1ELb0ELb0EEENS1_19SingleTileSchedulerILb1ELb0ELb1ELi128EEEEEEEEEvNT_6ParamsE --------------------------
	.section	.nv.info._ZN7cutlass13device_kernelIN5flash19enable_sm80_to_sm89INS1_16FlashAttnFwdSm80INS1_25CollectiveMainloopFwdSm80ILi8ELi1ELb1EN4cute5tupleIJNS5_1CILi128EEENS7_ILi64EEENS7_ILi256EEEEEELi256ENS_6half_tEfNS_4arch4Sm80ELb1ELb0ELb1ELb1ELb1ELb0ELb1ELb0EEENS1_21CollectiveEpilogueFwdINS6_IJS8_SA_S9_EEENS6_IJNS7_ILi1EEESI_SI_EEESC_SE_Li256ELb1ELb1ELb0ELb0EEENS1_19SingleTileSchedulerILb1ELb0ELb1ELi128EEEEEEEEEvNT_6ParamsE,"",@"SHT_CUDA_INFO"
	.sectionflags	@""
	.align	4


	//----- nvinfo : EIATTR_CUDA_API_VERSION
	.align		4
        /*0000*/ 	.byte	0x04, 0x37
        /*0002*/ 	.short	(.L_204 - .L_203)
.L_203:
        /*0004*/ 	.word	0x00000082


	//----- nvinfo : EIATTR_KPARAM_INFO
	.align		4
.L_204:
        /*0008*/ 	.byte	0x04, 0x17
        /*000a*/ 	.short	(.L_206 - .L_205)
.L_205:
        /*000c*/ 	.word	0x00000000
        /*0010*/ 	.short	0x0000
        /*0012*/ 	.short	0x0000
        /*0014*/ 	.byte	0x00, 0xf0, 0x61, 0x10


	//----- nvinfo : EIATTR_SPARSE_MMA_MASK
	.align		4
.L_206:
        /*0018*/ 	.byte	0x03, 0x50
        /*001a*/ 	.short	0x0000


	//----- nvinfo : EIATTR_MAXREG_COUNT
	.align		4
        /*001c*/ 	.byte	0x03, 0x1b
        /*001e*/ 	.short	0x00ff


	//----- nvinfo : EIATTR_MERCURY_ISA_VERSION
	.align		4
        /*0020*/ 	.byte	0x03, 0x5f
        /*0022*/ 	.short	0x0101


	//----- nvinfo : EIATTR_EXIT_INSTR_OFFSETS
	.align		4
        /*0024*/ 	.byte	0x04, 0x1c
        /*0026*/ 	.short	(.L_208 - .L_207)


	//   ....[0]....
.L_207:
        /*0028*/ 	.word	0x00000010


	//----- nvinfo : EIATTR_MAX_THREADS
	.align		4
.L_208:
        /*002c*/ 	.byte	0x04, 0x05
        /*002e*/ 	.short	(.L_210 - .L_209)
.L_209:
        /*0030*/ 	.word	0x00000100
        /*0034*/ 	.word	0x00000001
        /*0038*/ 	.word	0x00000001


	//----- nvinfo : EIATTR_CBANK_PARAM_SIZE
	.align		4
.L_210:
        /*003c*/ 	.byte	0x03, 0x19
        /*003e*/ 	.short	0x0418


	//----- nvinfo : EIATTR_PARAM_CBANK
	.align		4
        /*0040*/ 	.byte	0x04, 0x0a
        /*0042*/ 	.short	(.L_212 - .L_211)
	.align		4
.L_211:
        /*0044*/ 	.word	index@(.nv.constant0._ZN7cutlass13device_kernelIN5flash19enable_sm80_to_sm89INS1_16FlashAttnFwdSm80INS1_25CollectiveMainloopFwdSm80ILi8ELi1ELb1EN4cute5tupleIJNS5_1CILi128EEENS7_ILi64EEENS7_ILi256EEEEEELi256ENS_6half_tEfNS_4arch4Sm80ELb1ELb0ELb1ELb1ELb1ELb0ELb1ELb0EEENS1_21CollectiveEpilogueFwdINS6_IJS8_SA_S9_EEENS6_IJNS7_ILi1EEESI_SI_EEESC_SE_Li256ELb1ELb1ELb0ELb0EEENS1_19SingleTileSchedulerILb1ELb0ELb1ELi128EEEEEEEEEvNT_6ParamsE)
        /*0048*/ 	.short	0x0210
        /*004a*/ 	.short	0x0418


	//----- nvinfo : EIATTR_SW_WAR
	.align		4
.L_212:
        /*004c*/ 	.byte	0x04, 0x36
        /*004e*/ 	.short	(.L_214 - .L_213)
.L_213:
        /*0050*/ 	.word	0x00000008
.L_214:


//--------------------- .nv.info._ZN7cutlass13device_kernelIN5flash19enable_sm80_to_sm89INS1_16FlashAttnFwdSm80INS1_25CollectiveMainloopFwdSm80ILi8ELi1ELb0EN4cute5tupleIJNS5_1CILi128EEENS7_ILi32EEENS7_ILi256EEEEEELi256ENS_6half_tEfNS_4arch4Sm80ELb1ELb0ELb1ELb1ELb1ELb1ELb1ELb0EEENS1_21CollectiveEpilogueFwdINS6_IJS8_SA_S9_EEENS6_IJNS7_ILi1EEESI_SI_EEESC_SE_Li256ELb1ELb1ELb0ELb0EEENS1_19SingleTileSchedulerILb1ELb0ELb1ELi128EEEEEEEEEvNT_6ParamsE --------------------------
	.section	.nv.info._ZN7cutlass13device_kernelIN5flash19enable_sm80_to_sm89INS1_16FlashAttnFwdSm80INS1_25CollectiveMainloopFwdSm80ILi8ELi1ELb0EN4cute5tupleIJNS5_1CILi128EEENS7_ILi32EEENS7_ILi256EEEEEELi256ENS_6half_tEfNS_4arch4Sm80ELb1ELb0ELb1ELb1ELb1ELb1ELb1ELb0EEENS1_21CollectiveEpilogueFwdINS6_IJS8_SA_S9_EEENS6_IJNS7_ILi1EEESI_SI_EEESC_SE_Li256ELb1ELb1ELb0ELb0EEENS1_19SingleTileSchedulerILb1ELb0ELb1ELi128EEEEEEEEEvNT_6ParamsE,"",@"SHT_CUDA_INFO"
	.sectionflags	@""
	.align	4


	//----- nvinfo : EIATTR_CUDA_API_VERSION
	.align		4
        /*0000*/ 	.byte	0x04, 0x37
        /*0002*/ 	.short	(.L_216 - .L_215)
.L_215:
        /*0004*/ 	.word	0x00000082


	//----- nvinfo : EIATTR_KPARAM_INFO
	.align		4
.L_216:
        /*0008*/ 	.byte	0x04, 0x17
        /*000a*/ 	.short	(.L_218 - .L_217)
.L_217:
        /*000c*/ 	.word	0x00000000
        /*0010*/ 	.short	0x0000
        /*0012*/ 	.short	0x0000
        /*0014*/ 	.byte	0x00, 0xf0, 0x61, 0x10


	//----- nvinfo : EIATTR_SPARSE_MMA_MASK
	.align		4
.L_218:
        /*0018*/ 	.byte	0x03, 0x50
        /*001a*/ 	.short	0x0000


	//----- nvinfo : EIATTR_MAXREG_COUNT
	.align		4
        /*001c*/ 	.byte	0x03, 0x1b
        /*001e*/ 	.short	0x00ff


	//----- nvinfo : EIATTR_MERCURY_ISA_VERSION
	.align		4
        /*0020*/ 	.byte	0x03, 0x5f
        /*0022*/ 	.short	0x0101


	//----- nvinfo : EIATTR_EXIT_INSTR_OFFSETS
	.align		4
        /*0024*/ 	.byte	0x04, 0x1c
        /*0026*/ 	.short	(.L_220 - .L_219)


	//   ....[0]....
.L_219:
        /*0028*/ 	.word	0x00000010


	//----- nvinfo : EIATTR_MAX_THREADS
	.align		4
.L_220:
        /*002c*/ 	.byte	0x04, 0x05
        /*002e*/ 	.short	(.L_222 - .L_221)
.L_221:
        /*0030*/ 	.word	0x00000100
        /*0034*/ 	.word	0x00000001
        /*0038*/ 	.word	0x00000001


	//----- nvinfo : EIATTR_CBANK_PARAM_SIZE
	.align		4
.L_222:
        /*003c*/ 	.byte	0x03, 0x19
        /*003e*/ 	.short	0x0418


	//----- nvinfo : EIATTR_PARAM_CBANK
	.align		4
        /*0040*/ 	.byte	0x04, 0x0a
        /*0042*/ 	.short	(.L_224 - .L_223)
	.align		4
.L_223:
        /*0044*/ 	.word	index@(.nv.constant0._ZN7cutlass13device_kernelIN5flash19enable_sm80_to_sm89INS1_16FlashAttnFwdSm80INS1_25CollectiveMainloopFwdSm80ILi8ELi1ELb0EN4cute5tupleIJNS5_1CILi128EEENS7_ILi32EEENS7_ILi256EEEEEELi256ENS_6half_tEfNS_4arch4Sm80ELb1ELb0ELb1ELb1ELb1ELb1ELb1ELb0EEENS1_21CollectiveEpilogueFwdINS6_IJS8_SA_S9_EEENS6_IJNS7_ILi1EEESI_SI_EEESC_SE_Li256ELb1ELb1ELb0ELb0EEENS1_19SingleTileSchedulerILb1ELb0ELb1ELi128EEEEEEEEEvNT_6ParamsE)
        /*0048*/ 	.short	0x0210
        /*004a*/ 	.short	0x0418


	//----- nvinfo : EIATTR_SW_WAR
	.align		4
.L_224:
        /*004c*/ 	.byte	0x04, 0x36
        /*004e*/ 	.short	(.L_226 - .L_225)
.L_225:
        /*0050*/ 	.word	0x00000008
.L_226:


//--------------------- .nv.info._ZN7cutlass13device_kernelIN5flash19enable_sm80_to_sm89INS1_16FlashAttnFwdSm80INS1_25CollectiveMainloopFwdSm80ILi8ELi1ELb0EN4cute5tupleIJNS5_1CILi128EEENS7_ILi96EEENS7_ILi256EEEEEELi256ENS_6half_tEfNS_4arch4Sm80ELb0ELb0ELb1ELb0ELb1ELb0ELb1ELb0EEENS1_21CollectiveEpilogueFwdINS6_IJS8_SA_S9_EEENS6_IJNS7_ILi1EEESI_SI_EEESC_SE_Li256ELb0ELb1ELb0ELb0EEENS1_19SingleTileSchedulerILb0ELb0ELb1ELi128EEEEEEEEEvNT_6ParamsE --------------------------
	.section	.nv.info._ZN7cutlass13device_kernelIN5flash19enable_sm80_to_sm89INS1_16FlashAttnFwdSm80INS1_25CollectiveMainloopFwdSm80ILi8ELi1ELb0EN4cute5tupleIJNS5_1CILi128EEENS7_ILi96EEENS7_ILi256EEEEEELi256ENS_6half_tEfNS_4arch4Sm80ELb0ELb0ELb1ELb0ELb1ELb0ELb1ELb0EEENS1_21CollectiveEpilogueFwdINS6_IJS8_SA_S9_EEENS6_IJNS7_ILi1EEESI_SI_EEESC_SE_Li256ELb0ELb1ELb0ELb0EEENS1_19SingleTileSchedulerILb0ELb0ELb1ELi128EEEEEEEEEvNT_6ParamsE,"",@"SHT_CUDA_INFO"
	.sectionflags	@""
	.align	4


	//----- nvinfo : EIATTR_CUDA_API_VERSION
	.align		4
        /*0000*/ 	.byte	0x04, 0x37
        /*0002*/ 	.short	(.L_228 - .L_227)
.L_227:
        /*0004*/ 	.word	0x00000082


	//----- nvinfo : EIATTR_KPARAM_INFO
	.align		4
.L_228:
        /*0008*/ 	.byte	0x04, 0x17
        /*000a*/ 	.short	(.L_230 - .L_229)
.L_229:
        /*000c*/ 	.word	0x00000000
        /*0010*/ 	.short	0x0000
        /*0012*/ 	.short	0x0000
        /*0014*/ 	.byte	0x00, 0xf0, 0x61, 0x10


	//----- nvinfo : EIATTR_SPARSE_MMA_MASK
	.align		4
.L_230:
        /*0018*/ 	.byte	0x03, 0x50
        /*001a*/ 	.short	0x0000


	//----- nvinfo : EIATTR_MAXREG_COUNT
	.align		4
        /*001c*/ 	.byte	0x03, 0x1b
        /*001e*/ 	.short	0x00ff


	//----- nvinfo : EIATTR_MERCURY_ISA_VERSION
	.align		4
        /*0020*/ 	.byte	0x03, 0x5f
        /*0022*/ 	.short	0x0101


	//----- nvinfo : EIATTR_EXIT_INSTR_OFFSETS
	.align		4
        /*0024*/ 	.byte	0x04, 0x1c
        /*0026*/ 	.short	(.L_232 - .L_231)


	//   ....[0]....
.L_231:
        /*0028*/ 	.word	0x00000010


	//----- nvinfo : EIATTR_MAX_THREADS
	.align		4
.L_232:
        /*002c*/ 	.byte	0x04, 0x05
        /*002e*/ 	.short	(.L_234 - .L_233)
.L_233:
        /*0030*/ 	.word	0x00000100
        /*0034*/ 	.word	0x00000001
        /*0038*/ 	.word	0x00000001


	//----- nvinfo : EIATTR_CBANK_PARAM_SIZE
	.align		4
.L_234:
        /*003c*/ 	.byte	0x03, 0x19
        /*003e*/ 	.short	0x0418


	//----- nvinfo : EIATTR_PARAM_CBANK
	.align		4
        /*0040*/ 	.byte	0x04, 0x0a
        /*0042*/ 	.short	(.L_236 - .L_235)
	.align		4
.L_235:
        /*0044*/ 	.word	index@(.nv.constant0._ZN7cutlass13device_kernelIN5flash19enable_sm80_to_sm89INS1_16FlashAttnFwdSm80INS1_25CollectiveMainloopFwdSm80ILi8ELi1ELb0EN4cute5tupleIJNS5_1CILi128EEENS7_ILi96EEENS7_ILi256EEEEEELi256ENS_6half_tEfNS_4arch4Sm80ELb0ELb0ELb1ELb0ELb1ELb0ELb1ELb0EEENS1_21CollectiveEpilogueFwdINS6_IJS8_SA_S9_EEENS6_IJNS7_ILi1EEESI_SI_EEESC_SE_Li256ELb0ELb1ELb0ELb0EEENS1_19SingleTileSchedulerILb0ELb0ELb1ELi128EEEEEEEEEvNT_6ParamsE)
        /*0048*/ 	.short	0x0210
        /*004a*/ 	.short	0x0418


	//----- nvinfo : EIATTR_SW_WAR
	.align		4
.L_236:
        /*004c*/ 	.byte	0x04, 0x36
        /*004e*/ 	.short	(.L_238 - .L_237)
.L_237:
        /*0050*/ 	.word	0x00000008
.L_238:


//--------------------- .nv.info._ZN7cutlass13device_kernelIN5flash19enable_sm80_to_sm89INS1_16FlashAttnFwdSm80INS1_25CollectiveMainloopFwdSm80ILi8ELi1ELb0EN4cute5tupleIJNS5_1CILi128EEENS7_ILi96EEENS7_ILi256EEEEEELi256ENS_6half_tEfNS_4arch4Sm80ELb0ELb0ELb1ELb1ELb1ELb0ELb1ELb0EEENS1_21CollectiveEpilogueFwdINS6_IJS8_SA_S9_EEENS6_IJNS7_ILi1EEESI_SI_EEESC_SE_Li256ELb1ELb1ELb0ELb0EEENS1_19SingleTileSchedulerILb1ELb0ELb1ELi128EEEEEEEEEvNT_6ParamsE --------------------------
	.section	.nv.info._ZN7cutlass13device_kernelIN5flash19enable_sm80_to_sm89INS1_16FlashAttnFwdSm80INS1_25CollectiveMainloopFwdSm80ILi8ELi1ELb0EN4cute5tupleIJNS5_1CILi128EEENS7_ILi96EEENS7_ILi256EEEEEELi256ENS_6half_tEfNS_4arch4Sm80ELb0ELb0ELb1ELb1ELb1ELb0ELb1ELb0EEENS1_21CollectiveEpilogueFwdINS6_IJS8_SA_S9_EEENS6_IJNS7_ILi1EEESI_SI_EEESC_SE_Li256ELb1ELb1ELb0ELb0EEENS1_19SingleTileSchedulerILb1ELb0ELb1ELi128EEEEEEEEEvNT_6ParamsE,"",@"SHT_CUDA_INFO"
	.sectionflags	@""
	.align	4


	//----- nvinfo : EIATTR_CUDA_API_VERSION
	.align		4
        /*0000*/ 	.byte	0x04, 0x37
        /*0002*/ 	.short	(.L_240 - .L_239)
.L_239:
        /*0004*/ 	.word	0x00000082


	//----- nvinfo : EIATTR_KPARAM_INFO
	.align		4
.L_240:
        /*0008*/ 	.byte	0x04, 0x17
        /*000a*/ 	.short	(.L_242 - .L_241)
.L_241:
        /*000c*/ 	.word	0x00000000
        /*0010*/ 	.short	0x0000
        /*0012*/ 	.short	0x0000
        /*0014*/ 	.byte	0x00, 0xf0, 0x61, 0x10


	//----- nvinfo : EIATTR_SPARSE_MMA_MASK
	.align		4
.L_242:
        /*0018*/ 	.byte	0x03, 0x50
        /*001a*/ 	.short	0x0000


	//----- nvinfo : EIATTR_MAXREG_COUNT
	.align		4
        /*001c*/ 	.byte	0x03, 0x1b
        /*001e*/ 	.short	0x00ff


	//----- nvinfo : EIATTR_MERCURY_ISA_VERSION
	.align		4
        /*0020*/ 	.byte	0x03, 0x5f
        /*0022*/ 	.short	0x0101


	//----- nvinfo : EIATTR_EXIT_INSTR_OFFSETS
	.align		4
        /*0024*/ 	.byte	0x04, 0x1c
        /*0026*/ 	.short	(.L_244 - .L_243)


	//   ....[0]....
.L_243:
        /*0028*/ 	.word	0x00000010


	//----- nvinfo : EIATTR_MAX_THREADS
	.align		4
.L_244:
        /*002c*/ 	.byte	0x04, 0x05
        /*002e*/ 	.short	(.L_246 - .L_245)
.L_245:
        /*0030*/ 	.word	0x00000100
        /*0034*/ 	.word	0x00000001
        /*0038*/ 	.word	0x00000001


	//----- nvinfo : EIATTR_CBANK_PARAM_SIZE
	.align		4
.L_246:
        /*003c*/ 	.byte	0x03, 0x19
        /*003e*/ 	.short	0x0418


	//----- nvinfo : EIATTR_PARAM_CBANK
	.align		4
        /*0040*/ 	.byte	0x04, 0x0a
        /*0042*/ 	.short	(.L_248 - .L_247)
	.align		4
.L_247:
        /*0044*/ 	.word	index@(.nv.constant0._ZN7cutlass13device_kernelIN5flash19enable_sm80_to_sm89INS1_16FlashAttnFwdSm80INS1_25CollectiveMainloopFwdSm80ILi8ELi1ELb0EN4cute5tupleIJNS5_1CILi128EEENS7_ILi96EEENS7_ILi256EEEEEELi256ENS_6half_tEfNS_4arch4Sm80ELb0ELb0ELb1ELb1ELb1ELb0ELb1ELb0EEENS1_21CollectiveEpilogueFwdINS6_IJS8_SA_S9_EEENS6_IJNS7_ILi1EEESI_SI_EEESC_SE_Li256ELb1ELb1ELb0ELb0EEENS1_19SingleTileSchedulerILb1ELb0ELb1ELi128EEEEEEEEEvNT_6ParamsE)
        /*0048*/ 	.short	0x0210
        /*004a*/ 	.short	0x0418


	//----- nvinfo : EIATTR_SW_WAR
	.align		4
.L_248:
        /*004c*/ 	.byte	0x04, 0x36
        /*004e*/ 	.short	(.L_250 - .L_249)
.L_249:
        /*0050*/ 	.word	0x00000008
.L_250:


//--------------------- .nv.info._ZN7cutlass13device_kernelIN5flash19enable_sm80_to_sm89INS1_16FlashAttnFwdSm80INS1_25CollectiveMainloopFwdSm80ILi8ELi1ELb0EN4cute5tupleIJNS5_1CILi128EEENS7_ILi48EEENS7_ILi256EEEEEELi256ENS_6half_tEfNS_4arch4Sm80ELb0ELb0ELb1ELb1ELb1ELb1ELb1ELb0EEENS1_21CollectiveEpilogueFwdINS6_IJS8_SA_S9_EEENS6_IJNS7_ILi1EEESI_SI_EEESC_SE_Li256ELb1ELb1ELb0ELb0EEENS1_19SingleTileSchedulerILb1ELb0ELb1ELi128EEEEEEEEEvNT_6ParamsE --------------------------
	.section	.nv.info._ZN7cutlass13device_kernelIN5flash19enable_sm80_to_sm89INS1_16FlashAttnFwdSm80INS1_25CollectiveMainloopFwdSm80ILi8ELi1ELb0EN4cute5tupleIJNS5_1CILi128EEENS7_ILi48EEENS7_ILi256EEEEEELi256ENS_6half_tEfNS_4arch4Sm80ELb0ELb0ELb1ELb1ELb1ELb1ELb1ELb0EEENS1_21CollectiveEpilogueFwdINS6_IJS8_SA_S9_EEENS6_IJNS7_ILi1EEESI_SI_EEESC_SE_Li256ELb1ELb1ELb0ELb0EEENS1_19SingleTileSchedulerILb1ELb0ELb1ELi128EEEEEEEEEvNT_6ParamsE,"",@"SHT_CUDA_INFO"
	.sectionflags	@""
	.align	4


	//----- nvinfo : EIATTR_CUDA_API_VERSION
	.align		4
        /*0000*/ 	.byte	0x04, 0x37
        /*0002*/ 	.short	(.L_252 - .L_251)
.L_251:
        /*0004*/ 	.word	0x00000082


	//----- nvinfo : EIATTR_KPARAM_INFO
	.align		4
.L_252:
        /*0008*/ 	.byte	0x04, 0x17
        /*000a*/ 	.short	(.L_254 - .L_253)
.L_253:
        /*000c*/ 	.word	0x00000000
        /*0010*/ 	.short	0x0000
        /*0012*/ 	.short	0x0000
        /*0014*/ 	.byte	0x00, 0xf0, 0x61, 0x10


	//----- nvinfo : EIATTR_SPARSE_MMA_MASK
	.align		4
.L_254:
        /*0018*/ 	.byte	0x03, 0x50
        /*001a*/ 	.short	0x0000


	//----- nvinfo : EIATTR_MAXREG_COUNT
	.align		4
        /*001c*/ 	.byte	0x03, 0x1b
        /*001e*/ 	.short	0x00ff


	//----- nvinfo : EIATTR_MERCURY_ISA_VERSION
	.align		4
        /*0020*/ 	.byte	0x03, 0x5f
        /*0022*/ 	.short	0x0101


	//----- nvinfo : EIATTR_EXIT_INSTR_OFFSETS
	.align		4
        /*0024*/ 	.byte	0x04, 0x1c
        /*0026*/ 	.short	(.L_256 - .L_255)


	//   ....[0]....
.L_255:
        /*0028*/ 	.word	0x00000010


	//----- nvinfo : EIATTR_MAX_THREADS
	.align		4
.L_256:
        /*002c*/ 	.byte	0x04, 0x05
        /*002e*/ 	.short	(.L_258 - .L_257)
.L_257:
        /*0030*/ 	.word	0x00000100
        /*0034*/ 	.word	0x00000001
        /*0038*/ 	.word	0x00000001


	//----- nvinfo : EIATTR_CBANK_PARAM_SIZE
	.align		4
.L_258:
        /*003c*/ 	.byte	0x03, 0x19
        /*003e*/ 	.short	0x0418


	//----- nvinfo : EIATTR_PARAM_CBANK
	.align		4
        /*0040*/ 	.byte	0x04, 0x0a
        /*0042*/ 	.short	(.L_260 - .L_259)
	.align		4
.L_259:
        /*0044*/ 	.word	index@(.nv.constant0._ZN7cutlass13device_kernelIN5flash19enable_sm80_to_sm89INS1_16FlashAttnFwdSm80INS1_25CollectiveMainloopFwdSm80ILi8ELi1ELb0EN4cute5tupleIJNS5_1CILi128EEENS7_ILi48EEENS7_ILi256EEEEEELi256ENS_6half_tEfNS_4arch4Sm80ELb0ELb0ELb1ELb1ELb1ELb1ELb1ELb0EEENS1_21CollectiveEpilogueFwdINS6_IJS8_SA_S9_EEENS6_IJNS7_ILi1EEESI_SI_EEESC_SE_Li256ELb1ELb1ELb0ELb0EEENS1_19SingleTileSchedulerILb1ELb0ELb1ELi128EEEEEEEEEvNT_6ParamsE)
        /*0048*/ 	.short	0x0210
        /*004a*/ 	.short	0x0418


	//----- nvinfo : EIATTR_SW_WAR
	.align		4
.L_260:
        /*004c*/ 	.byte	0x04, 0x36
        /*004e*/ 	.short	(.L_262 - .L_261)
.L_261:
        /*0050*/ 	.word	0x00000008
.L_262:


//--------------------- .nv.info._ZN7cutlass13device_kernelIN5flash19enable_sm80_to_sm89INS1_16FlashAttnFwdSm80INS1_25CollectiveMainloopFwdSm80ILi8ELi1ELb0EN4cute5tupleIJNS5_1CILi128EEENS7_ILi64EEENS7_ILi256EEEEEELi256ENS_6half_tEfNS_4arch4Sm80ELb0ELb1ELb1ELb0ELb1ELb0ELb1ELb0EEENS1_21CollectiveEpilogueFwdINS6_IJS8_SA_S9_EEENS6_IJNS7_ILi1EEESI_SI_EEESC_SE_Li256ELb0ELb1ELb0ELb0EEENS1_19SingleTileSchedulerILb0ELb0ELb1ELi128EEEEEEEEEvNT_6ParamsE --------------------------
	.section	.nv.info._ZN7cutlass13device_kernelIN5flash19enable_sm80_to_sm89INS1_16FlashAttnFwdSm80INS1_25CollectiveMainloopFwdSm80ILi8ELi1ELb0EN4cute5tupleIJNS5_1CILi128EEENS7_ILi64EEENS7_ILi256EEEEEELi256ENS_6half_tEfNS_4arch4Sm80ELb0ELb1ELb1ELb0ELb1ELb0ELb1ELb0EEENS1_21CollectiveEpilogueFwdINS6_IJS8_SA_S9_EEENS6_IJNS7_ILi1EEESI_SI_EEESC_SE_Li256ELb0ELb1ELb0ELb0EEENS1_19SingleTileSchedulerILb0ELb0ELb1ELi128EEEEEEEEEvNT_6ParamsE,"",@"SHT_CUDA_INFO"
	.sectionflags	@""
	.align	4


	//----- nvinfo : EIATTR_CUDA_API_VERSION
	.align		4
        /*0000*/ 	.byte	0x04, 0x37
        /*0002*/ 	.short	(.L_264 - .L_263)
.L_263:
        /*0004*/ 	.word	0x00000082


	//----- nvinfo : EIATTR_KPARAM_INFO
	.align		4
.L_264:
        /*0008*/ 	.byte	0x04, 0x17
        /*000a*/ 	.short	(.L_266 - .L_265)
.L_265:
        /*000c*/ 	.word	0x00000000
        /*0010*/ 	.short	0x0000
        /*0012*/ 	.short	0x0000
        /*0014*/ 	.byte	0x00, 0xf0, 0x61, 0x10


	//----- nvinfo : EIATTR_SPARSE_MMA_MASK
	.align		4
.L_266:
        /*0018*/ 	.byte	0x03, 0x50
        /*001a*/ 	.short	0x0000


	//----- nvinfo : EIATTR_MAXREG_COUNT
	.align		4
        /*001c*/ 	.byte	0x03, 0x1b
        /*001e*/ 	.short	0x00ff


	//----- nvinfo : EIATTR_MERCURY_ISA_VERSION
	.align		4
        /*0020*/ 	.byte	0x03, 0x5f
        /*0022*/ 	.short	0x0101


	//----- nvinfo : EIATTR_EXIT_INSTR_OFFSETS
	.align		4
        /*0024*/ 	.byte	0x04, 0x1c
        /*0026*/ 	.short	(.L_268 - .L_267)


	//   ....[0]....
.L_267:
        /*0028*/ 	.word	0x00000010


	//----- nvinfo : EIATTR_MAX_THREADS
	.align		4
.L_268:
        /*002c*/ 	.byte	0x04, 0x05
        /*002e*/ 	.short	(.L_270 - .L_269)
.L_269:
        /*0030*/ 	.word	0x00000100
        /*0034*/ 	.word	0x00000001
        /*0038*/ 	.word	0x00000001


	//----- nvinfo : EIATTR_CBANK_PARAM_SIZE
	.align		4
.L_270:
        /*003c*/ 	.byte	0x03, 0x19
        /*003e*/ 	.short	0x0418


	//----- nvinfo : EIATTR_PARAM_CBANK
	.align		4
        /*0040*/ 	.byte	0x04, 0x0a
        /*0042*/ 	.short	(.L_272 - .L_271)
	.align		4
.L_271:
        /*0044*/ 	.word	index@(.nv.constant0._ZN7cutlass13device_kernelIN5flash19enable_sm80_to_sm89INS1_16FlashAttnFwdSm80INS1_25CollectiveMainloopFwdSm80ILi8ELi1ELb0EN4cute5tupleIJNS5_1CILi128EEENS7_ILi64EEENS7_ILi256EEEEEELi256ENS_6half_tEfNS_4arch4Sm80ELb0ELb1ELb1ELb0ELb1ELb0ELb1ELb0EEENS1_21CollectiveEpilogueFwdINS6_IJS8_SA_S9_EEENS6_IJNS7_ILi1EEESI_SI_EEESC_SE_Li256ELb0ELb1ELb0ELb0EEENS1_19SingleTileSchedulerILb0ELb0ELb1ELi128EEEEEEEEEvNT_6ParamsE)
        /*0048*/ 	.short	0x0210
        /*004a*/ 	.short	0x0418


	//----- nvinfo : EIATTR_SW_WAR
	.align		4
.L_272:
        /*004c*/ 	.byte	0x04, 0x36
        /*004e*/ 	.short	(.L_274 - .L_273)
.L_273:
        /*0050*/ 	.word	0x00000008
.L_274:


//--------------------- .nv.info._ZN7cutlass13device_kernelIN5flash19enable_sm80_to_sm89INS1_16FlashAttnFwdSm80INS1_25CollectiveMainloopFwdSm80ILi8ELi1ELb0EN4cute5tupleIJNS5_1CILi128EEENS7_ILi64EEENS7_ILi256EEEEEELi256ENS_6half_tEfNS_4arch4Sm80ELb0ELb1ELb1ELb1ELb1ELb0ELb1ELb0EEENS1_21CollectiveEpilogueFwdINS6_IJS8_SA_S9_EEENS6_IJNS7_ILi1EEESI_SI_EEESC_SE_Li256ELb1ELb1ELb0ELb0EEENS1_19SingleTileSchedulerILb1ELb0ELb1ELi128EEEEEEEEEvNT_6ParamsE --------------------------
	.section	.nv.info._ZN7cutlass13device_kernelIN5flash19enable_sm80_to_sm89INS1_16FlashAttnFwdSm80INS1_25CollectiveMainloopFwdSm80ILi8ELi1ELb0EN4cute5tupleIJNS5_1CILi128EEENS7_ILi64EEENS7_ILi256EEEEEELi256ENS_6half_tEfNS_4arch4Sm80ELb0ELb1ELb1ELb1ELb1ELb0ELb1ELb0EEENS1_21CollectiveEpilogueFwdINS6_IJS8_SA_S9_EEENS6_IJNS7_ILi1EEESI_SI_EEESC_SE_Li256ELb1ELb1ELb0ELb0EEENS1_19SingleTileSchedulerILb1ELb0ELb1ELi128EEEEEEEEEvNT_6ParamsE,"",@"SHT_CUDA_INFO"
	.sectionflags	@""
	.align	4


	//----- nvinfo : EIATTR_CUDA_API_VERSION
	.align		4
        /*0000*/ 	.byte	0x04, 0x37
        /*0002*/ 	.short	(.L_276 - .L_275)
.L_275:
        /*0004*/ 	.word	0x00000082


	//----- nvinfo : EIATTR_KPARAM_INFO
	.align		4
.L_276:
        /*0008*/ 	.byte	0x04, 0x17
        /*000a*/ 	.short	(.L_278 - .L_277)
.L_277:
        /*000c*/ 	.word	0x00000000
        /*0010*/ 	.short	0x0000
        /*0012*/ 	.short	0x0000
        /*0014*/ 	.byte	0x00, 0xf0, 0x61, 0x10


	//----- nvinfo : EIATTR_SPARSE_MMA_MASK
	.align		4
.L_278:
        /*0018*/ 	.byte	0x03, 0x50
        /*001a*/ 	.short	0x0000


	//----- nvinfo : EIATTR_MAXREG_COUNT
	.align		4
        /*001c*/ 	.byte	0x03, 0x1b
        /*001e*/ 	.short	0x00ff


	//----- nvinfo : EIATTR_MERCURY_ISA_VERSION
	.align		4
        /*0020*/ 	.byte	0x03, 0x5f
        /*0022*/ 	.short	0x0101


	//----- nvinfo : EIATTR_EXIT_INSTR_OFFSETS
	.align		4
        /*0024*/ 	.byte	0x04, 0x1c
        /*0026*/ 	.short	(.L_280 - .L_279)


	//   ....[0]....
.L_279:
        /*0028*/ 	.word	0x00000010


	//----- nvinfo : EIATTR_MAX_THREADS
	.align		4
.L_280:
        /*002c*/ 	.byte	0x04, 0x05
        /*002e*/ 	.short	(.L_282 - .L_281)
.L_281:
        /*0030*/ 	.word	0x00000100
        /*0034*/ 	.word	0x00000001
        /*0038*/ 	.word	0x00000001


	//----- nvinfo : EIATTR_CBANK_PARAM_SIZE
	.align		4
.L_282:
        /*003c*/ 	.byte	0x03, 0x19
        /*003e*/ 	.short	0x0418


	//----- nvinfo : EIATTR_PARAM_CBANK
	.align		4
        /*0040*/ 	.byte	0x04, 0x0a
        /*0042*/ 	.short	(.L_284 - .L_283)
	.align		4
.L_283:
        /*0044*/ 	.word	index@(.nv.constant0._ZN7cutlass13device_kernelIN5flash19enable_sm80_to_sm89INS1_16FlashAttnFwdSm80INS1_25CollectiveMainloopFwdSm80ILi8ELi1ELb0EN4cute5tupleIJNS5_1CILi128EEENS7_ILi64EEENS7_ILi256EEEEEELi256ENS_6half_tEfNS_4arch4Sm80ELb0ELb1ELb1ELb1ELb1ELb0ELb1ELb0EEENS1_21CollectiveEpilogueFwdINS6_IJS8_SA_S9_EEENS6_IJNS7_ILi1EEESI_SI_EEESC_SE_Li256ELb1ELb1ELb0ELb0EEENS1_19SingleTileSchedulerILb1ELb0ELb1ELi128EEEEEEEEEvNT_6ParamsE)
        /*0048*/ 	.short	0x0210
        /*004a*/ 	.short	0x0418


	//----- nvinfo : EIATTR_SW_WAR
	.align		4
.L_284:
        /*004c*/ 	.byte	0x04, 0x36
        /*004e*/ 	.short	(.L_286 - .L_285)
.L_285:
        /*0050*/ 	.word	0x00000008
.L_286:


//--------------------- .nv.info._ZN7cutlass13device_kernelIN5flash19enable_sm80_to_sm89INS1_16FlashAttnFwdSm80INS1_25CollectiveMainloopFwdSm80ILi8ELi1ELb0EN4cute5tupleIJNS5_1CILi128EEENS7_ILi48EEENS7_ILi256EEEEEELi256ENS_6half_tEfNS_4arch4Sm80ELb0ELb1ELb1ELb1ELb1ELb1ELb1ELb0EEENS1_21CollectiveEpilogueFwdINS6_IJS8_SA_S9_EEENS6_IJNS7_ILi1EEESI_SI_EEESC_SE_Li256ELb1ELb1ELb0ELb0EEENS1_19SingleTileSchedulerILb1ELb0ELb1ELi128EEEEEEEEEvNT_6ParamsE --------------------------
	.section	.nv.info._ZN7cutlass13device_kernelIN5flash19enable_sm80_to_sm89INS1_16FlashAttnFwdSm80INS1_25CollectiveMainloopFwdSm80ILi8ELi1ELb0EN4cute5tupleIJNS5_1CILi128EEENS7_ILi48EEENS7_ILi256EEEEEELi256ENS_6half_tEfNS_4arch4Sm80ELb0ELb1ELb1ELb1ELb1ELb1ELb1ELb0EEENS1_21CollectiveEpilogueFwdINS6_IJS8_SA_S9_EEENS6_IJNS7_ILi1EEESI_SI_EEESC_SE_Li256ELb1ELb1ELb0ELb0EEENS1_19SingleTileSchedulerILb1ELb0ELb1ELi128EEEEEEEEEvNT_6ParamsE,"",@"SHT_CUDA_INFO"
	.sectionflags	@""
	.align	4


	//----- nvinfo : EIATTR_CUDA_API_VERSION
	.align		4
        /*0000*/ 	.byte	0x04, 0x37
        /*0002*/ 	.short	(.L_288 - .L_287)
.L_287:
        /*0004*/ 	.word	0x00000082


	//----- nvinfo : EIATTR_KPARAM_INFO
	.align		4
.L_288:
        /*0008*/ 	.byte	0x04, 0x17
        /*000a*/ 	.short	(.L_290 - .L_289)
.L_289:
        /*000c*/ 	.word	0x00000000
        /*0010*/ 	.short	0x0000
        /*0012*/ 	.short	0x0000
        /*0014*/ 	.byte	0x00, 0xf0, 0x61, 0x10


	//----- nvinfo : EIATTR_SPARSE_MMA_MASK
	.align		4
.L_290:
        /*0018*/ 	.byte	0x03, 0x50
        /*001a*/ 	.short	0x0000


	//----- nvinfo : EIATTR_MAXREG_COUNT
	.align		4
        /*001c*/ 	.byte	0x03, 0x1b
        /*001e*/ 	.short	0x00ff


	//----- nvinfo : EIATTR_MERCURY_ISA_VERSION
	.align		4
        /*0020*/ 	.byte	0x03, 0x5f
        /*0022*/ 	.short	0x0101


	//----- nvinfo : EIATTR_EXIT_INSTR_OFFSETS
	.align		4
        /*0024*/ 	.byte	0x04, 0x1c
        /*0026*/ 	.short	(.L_292 - .L_291)


	//   ....[0]....
.L_291:
        /*0028*/ 	.word	0x00000010


	//----- nvinfo : EIATTR_MAX_THREADS
	.align		4
.L_292:
        /*002c*/ 	.byte	0x04, 0x05
        /*002e*/ 	.short	(.L_294 - .L_293)
.L_293:
        /*0030*/ 	.word	0x00000100
        /*0034*/ 	.word	0x00000001
        /*0038*/ 	.word	0x00000001


	//----- nvinfo : EIATTR_CBANK_PARAM_SIZE
	.align		4
.L_294:
        /*003c*/ 	.byte	0x03, 0x19
        /*003e*/ 	.short	0x0418


	//----- nvinfo : EIATTR_PARAM_CBANK
	.align		4
        /*0040*/ 	.byte	0x04, 0x0a
        /*0042*/ 	.short	(.L_296 - .L_295)
	.align		4
.L_295:
        /*0044*/ 	.word	index@(.nv.constant0._ZN7cutlass13device_kernelIN5flash19enable_sm80_to_sm89INS1_16FlashAttnFwdSm80INS1_25CollectiveMainloopFwdSm80ILi8ELi1ELb0EN4cute5tupleIJNS5_1CILi128EEENS7_ILi48EEENS7_ILi256EEEEEELi256ENS_6half_tEfNS_4arch4Sm80ELb0ELb1ELb1ELb1ELb1ELb1ELb1ELb0EEENS1_21CollectiveEpilogueFwdINS6_IJS8_SA_S9_EEENS6_IJNS7_ILi1EEESI_SI_EEESC_SE_Li256ELb1ELb1ELb0ELb0EEENS1_19SingleTileSchedulerILb1ELb0ELb1ELi128EEEEEEEEEvNT_6ParamsE)
        /*0048*/ 	.short	0x0210
        /*004a*/ 	.short	0x0418


	//----- nvinfo : EIATTR_SW_WAR
	.align		4
.L_296:
        /*004c*/ 	.byte	0x04, 0x36
        /*004e*/ 	.short	(.L_298 - .L_297)
.L_297:
        /*0050*/ 	.word	0x00000008
.L_298:


//--------------------- .nv.info._ZN7cutlass13device_kernelIN5flash19enable_sm80_to_sm89INS1_16FlashAttnFwdSm80INS1_25CollectiveMainloopFwdSm80ILi8ELi1ELb0EN4cute5tupleIJNS5_1CILi128EEENS7_ILi96EEENS7_ILi256EEEEEELi256ENS_6half_tEfNS_4arch4Sm80ELb1ELb0ELb1ELb0ELb1ELb0ELb1ELb0EEENS1_21CollectiveEpilogueFwdINS6_IJS8_SA_S9_EEENS6_IJNS7_ILi1EEESI_SI_EEESC_SE_Li256ELb0ELb1ELb0ELb0EEENS1_30DynamicPersistentTileSchedulerILi256ELi256ELb0ELb1ELb0EEEEEEEEEvNT_6ParamsE --------------------------
	.section	.nv.info._ZN7cutlass13device_kernelIN5flash19enable_sm80_to_sm89INS1_16FlashAttnFwdSm80INS1_25CollectiveMainloopFwdSm80ILi8ELi1ELb0EN4cute5tupleIJNS5_1CILi128EEENS7_ILi96EEENS7_ILi256EEEEEELi256ENS_6half_tEfNS_4arch4Sm80ELb1ELb0ELb1ELb0ELb1ELb0ELb1ELb0EEENS1_21CollectiveEpilogueFwdINS6_IJS8_SA_S9_EEENS6_IJNS7_ILi1EEESI_SI_EEESC_SE_Li256ELb0ELb1ELb0ELb0EEENS1_30DynamicPersistentTileSchedulerILi256ELi256ELb0ELb1ELb0EEEEEEEEEvNT_6ParamsE,"",@"SHT_CUDA_INFO"
	.sectionflags	@""
	.align	4


	//----- nvinfo : EIATTR_CUDA_API_VERSION
	.align		4
        /*0000*/ 	.byte	0x04, 0x37
        /*0002*/ 	.short	(.L_300 - .L_299)
.L_299:
        /*0004*/ 	.word	0x00000082


	//----- nvinfo : EIATTR_KPARAM_INFO
	.align		4
.L_300:
        /*0008*/ 	.byte	0x04, 0x17
        /*000a*/ 	.short	(.L_302 - .L_301)
.L_301:
        /*000c*/ 	.word	0x00000000
        /*0010*/ 	.short	0x0000
        /*0012*/ 	.short	0x0000
        /*0014*/ 	.byte	0x00, 0xf0, 0xa1, 0x10


	//----- nvinfo : EIATTR_SPARSE_MMA_MASK
	.align		4
.L_302:
        /*0018*/ 	.byte	0x03, 0x50
        /*001a*/ 	.short	0x0000


	//----- nvinfo : EIATTR_MAXREG_COUNT
	.align		4
        /*001c*/ 	.byte	0x03, 0x1b
        /*001e*/ 	.short	0x00ff


	//----- nvinfo : EIATTR_MERCURY_ISA_VERSION
	.align		4
        /*0020*/ 	.byte	0x03, 0x5f
        /*0022*/ 	.short	0x0101


	//----- nvinfo : EIATTR_EXIT_INSTR_OFFSETS
	.align		4
        /*0024*/ 	.byte	0x04, 0x1c
        /*0026*/ 	.short	(.L_304 - .L_303)


	//   ....[0]....
.L_303:
        /*0028*/ 	.word	0x00000010


	//----- nvinfo : EIATTR_MAX_THREADS
	.align		4
.L_304:
        /*002c*/ 	.byte	0x04, 0x05
        /*002e*/ 	.short	(.L_306 - .L_305)
.L_305:
        /*0030*/ 	.word	0x00000100
        /*0034*/ 	.word	0x00000001
        /*0038*/ 	.word	0x00000001


	//----- nvinfo : EIATTR_CBANK_PARAM_SIZE
	.align		4
.L_306:
        /*003c*/ 	.byte	0x03, 0x19
        /*003e*/ 	.short	0x0428


	//----- nvinfo : EIATTR_PARAM_CBANK
	.align		4
        /*0040*/ 	.byte	0x04, 0x0a
        /*0042*/ 	.short	(.L_308 - .L_307)
	.align		4
.L_307:
        /*0044*/ 	.word	index@(.nv.constant0._ZN7cutlass13device_kernelIN5flash19enable_sm80_to_sm89INS1_16FlashAttnFwdSm80INS1_25CollectiveMainloopFwdSm80ILi8ELi1ELb0EN4cute5tupleIJNS5_1CILi128EEENS7_ILi96EEENS7_ILi256EEEEEELi256ENS_6half_tEfNS_4arch4Sm80ELb1ELb0ELb1ELb0ELb1ELb0ELb1ELb0EEENS1_21CollectiveEpilogueFwdINS6_IJS8_SA_S9_EEENS6_IJNS7_ILi1EEESI_SI_EEESC_SE_Li256ELb0ELb1ELb0ELb0EEENS1_30DynamicPersistentTileSchedulerILi256ELi256ELb0ELb1ELb0EEEEEEEEEvNT_6ParamsE)
        /*0048*/ 	.short	0x0210
        /*004a*/ 	.short	0x0428


	//----- nvinfo : EIATTR_SW_WAR
	.align		4
.L_308:
        /*004c*/ 	.byte	0x04, 0x36
        /*004e*/ 	.short	(.L_310 - .L_309)
.L_309:
        /*0050*/ 	.word	0x00000008
.L_310:


//--------------------- .nv.info._ZN7cutlass13device_kernelIN5flash19enable_sm80_to_sm89INS1_16FlashAttnFwdSm80INS1_25CollectiveMainloopFwdSm80ILi8ELi1ELb0EN4cute5tupleIJNS5_1CILi128EEENS7_ILi96EEENS7_ILi256EEEEEELi256ENS_6half_tEfNS_4arch4Sm80ELb1ELb0ELb1ELb1ELb1ELb0ELb1ELb0EEENS1_21CollectiveEpilogueFwdINS6_IJS8_SA_S9_EEENS6_IJNS7_ILi1EEESI_SI_EEESC_SE_Li256ELb1ELb1ELb0ELb0EEENS1_19SingleTileSchedulerILb1ELb0ELb1ELi128EEEEEEEEEvNT_6ParamsE --------------------------
	.section	.nv.info._ZN7cutlass13device_kernelIN5flash19enable_sm80_to_sm89INS1_16FlashAttnFwdSm80INS1_25CollectiveMainloopFwdSm80ILi8ELi1ELb0EN4cute5tupleIJNS5_1CILi128EEENS7_ILi96EEENS7_ILi256EEEEEELi256ENS_6half_tEfNS_4arch4Sm80ELb1ELb0ELb1ELb1ELb1ELb0ELb1ELb0EEENS1_21CollectiveEpilogueFwdINS6_IJS8_SA_S9_EEENS6_IJNS7_ILi1EEESI_SI_EEESC_SE_Li256ELb1ELb1ELb0ELb0EEENS1_19SingleTileSchedulerILb1ELb0ELb1ELi128EEEEEEEEEvNT_6ParamsE,"",@"SHT_CUDA_INFO"
	.sectionflags	@""
	.align	4


	//----- nvinfo : EIATTR_CUDA_API_VERSION
	.align		4
        /*0000*/ 	.byte	0x04, 0x37
        /*0002*/ 	.short	(.L_312 - .L_311)
.L_311:
        /*0004*/ 	.word	0x00000082


	//----- nvinfo : EIATTR_KPARAM_INFO
	.align		4
.L_312:
        /*0008*/ 	.byte	0x04, 0x17
        /*000a*/ 	.short	(.L_314 - .L_313)
.L_313:
        /*000c*/ 	.word	0x00000000
        /*0010*/ 	.short	0x0000
        /*0012*/ 	.short	0x0000
        /*0014*/ 	.byte	0x00, 0xf0, 0x61, 0x10


	//----- nvinfo : EIATTR_SPARSE_MMA_MASK
	.align		4
.L_314:
        /*0018*/ 	.byte	0x03, 0x50
        /*001a*/ 	.short	0x0000


	//----- nvinfo : EIATTR_MAXREG_COUNT
	.align		4
        /*001c*/ 	.byte	0x03, 0x1b
        /*001e*/ 	.short	0x00ff


	//----- nvinfo : EIATTR_MERCURY_ISA_VERSION
	.align		4
        /*0020*/ 	.byte	0x03, 0x5f
        /*0022*/ 	.short	0x0101


	//----- nvinfo : EIATTR_EXIT_INSTR_OFFSETS
	.align		4
        /*0024*/ 	.byte	0x04, 0x1c
        /*0026*/ 	.short	(.L_316 - .L_315)


	//   ....[0]....
.L_315:
        /*0028*/ 	.word	0x00000010


	//----- nvinfo : EIATTR_MAX_THREADS
	.align		4
.L_316:
        /*002c*/ 	.byte	0x04, 0x05
        /*002e*/ 	.short	(.L_318 - .L_317)
.L_317:
        /*0030*/ 	.word	0x00000100
        /*0034*/ 	.word	0x00000001
        /*0038*/ 	.word	0x00000001


	//----- nvinfo : EIATTR_CBANK_PARAM_SIZE
	.align		4
.L_318:
        /*003c*/ 	.byte	0x03, 0x19
        /*003e*/ 	.short	0x0418


	//----- nvinfo : EIATTR_PARAM_CBANK
	.align		4
        /*0040*/ 	.byte	0x04, 0x0a
        /*0042*/ 	.short	(.L_320 - .L_319)
	.align		4
.L_319:
        /*0044*/ 	.word	index@(.nv.constant0._ZN7cutlass13device_kernelIN5flash19enable_sm80_to_sm89INS1_16FlashAttnFwdSm80INS1_25CollectiveMainloopFwdSm80ILi8ELi1ELb0EN4cute5tupleIJNS5_1CILi128EEENS7_ILi96EEENS7_ILi256EEEEEELi256ENS_6half_tEfNS_4arch4Sm80ELb1ELb0ELb1ELb1ELb1ELb0ELb1ELb0EEENS1_21CollectiveEpilogueFwdINS6_IJS8_SA_S9_EEENS6_IJNS7_ILi1EEESI_SI_EEESC_SE_Li256ELb1ELb1ELb0ELb0EEENS1_19SingleTileSchedulerILb1ELb0ELb1ELi128EEEEEEEEEvNT_6ParamsE)
        /*0048*/ 	.short	0x0210
        /*004a*/ 	.short	0x0418


	//----- nvinfo : EIATTR_SW_WAR
	.align		4
.L_320:
        /*004c*/ 	.byte	0x04, 0x36
        /*004e*/ 	.short	(.L_322 - .L_321)
.L_321:
        /*0050*/ 	.word	0x00000008
.L_322:


//--------------------- .nv.info._ZN7cutlass13device_kernelIN5flash19enable_sm80_to_sm89INS1_16FlashAttnFwdSm80INS1_25CollectiveMainloopFwdSm80ILi8ELi1ELb0EN4cute5tupleIJNS5_1CILi128EEENS7_ILi48EEENS7_ILi256EEEEEELi256ENS_6half_tEfNS_4arch4Sm80ELb1ELb0ELb1ELb1ELb1ELb1ELb1ELb0EEENS1_21CollectiveEpilogueFwdINS6_IJS8_SA_S9_EEENS6_IJNS7_ILi1EEESI_SI_EEESC_SE_Li256ELb1ELb1ELb0ELb0EEENS1_19SingleTileSchedulerILb1ELb0ELb1ELi128EEEEEEEEEvNT_6ParamsE --------------------------
	.section	.nv.info._ZN7cutlass13device_kernelIN5flash19enable_sm80_to_sm89INS1_16FlashAttnFwdSm80INS1_25CollectiveMainloopFwdSm80ILi8ELi1ELb0EN4cute5tupleIJNS5_1CILi128EEENS7_ILi48EEENS7_ILi256EEEEEELi256ENS_6half_tEfNS_4arch4Sm80ELb1ELb0ELb1ELb1ELb1ELb1ELb1ELb0EEENS1_21CollectiveEpilogueFwdINS6_IJS8_SA_S9_EEENS6_IJNS7_ILi1EEESI_SI_EEESC_SE_Li256ELb1ELb1ELb0ELb0EEENS1_19SingleTileSchedulerILb1ELb0ELb1ELi128EEEEEEEEEvNT_6ParamsE,"",@"SHT_CUDA_INFO"
	.sectionflags	@""
	.align	4


	//----- nvinfo : EIATTR_CUDA_API_VERSION
	.align		4
        /*0000*/ 	.byte	0x04, 0x37
        /*0002*/ 	.short	(.L_324 - .L_323)
.L_323:
        /*0004*/ 	.word	0x00000082


	//----- nvinfo : EIATTR_KPARAM_INFO
	.align		4
.L_324:
        /*0008*/ 	.byte	0x04, 0x17
        /*000a*/ 	.short	(.L_326 - .L_325)
.L_325:
        /*000c*/ 	.word	0x00000000
        /*0010*/ 	.short	0x0000
        /*0012*/ 	.short	0x0000
        /*0014*/ 	.byte	0x00, 0xf0, 0x61, 0x10


	//----- nvinfo : EIATTR_SPARSE_MMA_MASK
	.align		4
.L_326:
        /*0018*/ 	.byte	0x03, 0x50
        /*001a*/ 	.short	0x0000


	//----- nvinfo : EIATTR_MAXREG_COUNT
	.align		4
        /*001c*/ 	.byte	0x03, 0x1b
        /*001e*/ 	.short	0x00ff


	//----- nvinfo : EIATTR_MERCURY_ISA_VERSION
	.align		4
        /*0020*/ 	.byte	0x03, 0x5f
        /*0022*/ 	.short	0x0101


	//----- nvinfo : EIATTR_EXIT_INSTR_OFFSETS
	.align		4
        /*0024*/ 	.byte	0x04, 0x1c
        /*0026*/ 	.short	(.L_328 - .L_327)


	//   ....[0]....
.L_327:
        /*0028*/ 	.word	0x00000010


	//----- nvinfo : EIATTR_MAX_THREADS
	.align		4
.L_328:
        /*002c*/ 	.byte	0x04, 0x05
        /*002e*/ 	.short	(.L_330 - .L_329)
.L_329:
        /*0030*/ 	.word	0x00000100
        /*0034*/ 	.word	0x00000001
        /*0038*/ 	.word	0x00000001


	//----- nvinfo : EIATTR_CBANK_PARAM_SIZE
	.align		4
.L_330:
        /*003c*/ 	.byte	0x03, 0x19
        /*003e*/ 	.short	0x0418


	//----- nvinfo : EIATTR_PARAM_CBANK
	.align		4
        /*0040*/ 	.byte	0x04, 0x0a
        /*0042*/ 	.short	(.L_332 - .L_331)
	.align		4
.L_331:
        /*0044*/ 	.word	index@(.nv.constant0._ZN7cutlass13device_kernelIN5flash19enable_sm80_to_sm89INS1_16FlashAttnFwdSm80INS1_25CollectiveMainloopFwdSm80ILi8ELi1ELb0EN4cute5tupleIJNS5_1CILi128EEENS7_ILi48EEENS7_ILi256EEEEEELi256ENS_6half_tEfNS_4arch4Sm80ELb1ELb0ELb1ELb1ELb1ELb1ELb1ELb0EEENS1_21CollectiveEpilogueFwdINS6_IJS8_SA_S9_EEENS6_IJNS7_ILi1EEESI_SI_EEESC_SE_Li256ELb1ELb1ELb0ELb0EEENS1_19SingleTileSchedulerILb1ELb0ELb1ELi128EEEEEEEEEvNT_6ParamsE)
        /*0048*/ 	.short	0x0210
        /*004a*/ 	.short	0x0418


	//----- nvinfo : EIATTR_SW_WAR
	.align		4
.L_332:
        /*004c*/ 	.byte	0x04, 0x36
        /*004e*/ 	.short	(.L_334 - .L_333)
.L_333:
        /*0050*/ 	.word	0x00000008
.L_334:


//--------------------- .nv.callgraph             --------------------------
	.section	.nv.callgraph,"",@"SHT_CUDA_CALLGRAPH"
	.align	4
	.sectionentsize	8
	.align		4
        /*0000*/ 	.word	0x00000000
	.align		4
        /*0004*/ 	.word	0xffffffff
	.align		4
        /*0008*/ 	.word	0x00000000
	.align		4
        /*000c*/ 	.word	0xfffffffe
	.align		4
        /*0010*/ 	.word	0x00000000
	.align		4
        /*0014*/ 	.word	0xfffffffd
	.align		4
        /*0018*/ 	.word	0x00000000
	.align		4
        /*001c*/ 	.word	0xfffffffc


//--------------------- .nv.constant4             --------------------------
	.section	.nv.constant4,"a",@progbits
	.align	8
	.align		8
.nv.constant4:
        /*0000*/ 	.dword	_ZN80_INTERNAL_c93eee38_44_flash_fwd_hdim256_fp16_paged_softcap_sm80_cu_cf07d2ef_40404cuda3std3__45__cpo5beginE
	.align		8
        /*0008*/ 	.dword	_ZN80_INTERNAL_c93eee38_44_flash_fwd_hdim256_fp16_paged_softcap_sm80_cu_cf07d2ef_40404cuda3std3__45__cpo3endE
	.align		8
        /*0010*/ 	.dword	_ZN80_INTERNAL_c93eee38_44_flash_fwd_hdim256_fp16_paged_softcap_sm80_cu_cf07d2ef_40404cuda3std3__45__cpo6cbeginE
	.align		8
        /*0018*/ 	.dword	_ZN80_INTERNAL_c93eee38_44_flash_fwd_hdim256_fp16_paged_softcap_sm80_cu_cf07d2ef_40404cuda3std3__45__cpo4cendE
	.align		8
        /*0020*/ 	.dword	_ZN80_INTERNAL_c93eee38_44_flash_fwd_hdim256_fp16_paged_softcap_sm80_cu_cf07d2ef_40404cuda3std3__482_GLOBAL__N__c93eee38_44_flash_fwd_hdim256_fp16_paged_softcap_sm80_cu_cf07d2ef_40406ignoreE
	.align		8
        /*0028*/ 	.dword	_ZN80_INTERNAL_c93eee38_44_flash_fwd_hdim256_fp16_paged_softcap_sm80_cu_cf07d2ef_40404cuda3std3__419piecewise_constructE
	.align		8
        /*0030*/ 	.dword	_ZN80_INTERNAL_c93eee38_44_flash_fwd_hdim256_fp16_paged_softcap_sm80_cu_cf07d2ef_40404cuda3std3__48in_placeE
	.align		8
        /*0038*/ 	.dword	_ZN80_INTERNAL_c93eee38_44_flash_fwd_hdim256_fp16_paged_softcap_sm80_cu_cf07d2ef_40404cuda3std6ranges3__45__cpo4swapE
	.align		8
        /*0040*/ 	.dword	_ZN80_INTERNAL_c93eee38_44_flash_fwd_hdim256_fp16_paged_softcap_sm80_cu_cf07d2ef_40404cuda3std6ranges3__45__cpo9iter_moveE
	.align		8
        /*0048*/ 	.dword	_ZN80_INTERNAL_c93eee38_44_flash_fwd_hdim256_fp16_paged_softcap_sm80_cu_cf07d2ef_40404cute7productE
	.align		8
        /*0050*/ 	.dword	_ZN80_INTERNAL_c93eee38_44_flash_fwd_hdim256_fp16_paged_softcap_sm80_cu_cf07d2ef_40404cute1_E


//--------------------- .text._ZN7cutlass13device_kernelIN5flash19enable_sm80_to_sm89INS1_16FlashAttnFwdSm80INS1_25CollectiveMainloopFwdSm80ILi8ELi1ELb1EN4cute5tupleIJNS5_1CILi128EEENS7_ILi64EEENS7_ILi256EEEEEELi256ENS_6half_tEfNS_4arch4Sm80ELb0ELb0ELb1ELb0ELb1ELb0ELb1ELb0EEENS1_21CollectiveEpilogueFwdINS6_IJS8_SA_S9_EEENS6_IJNS7_ILi1EEESI_SI_EEESC_SE_Li256ELb0ELb1ELb0ELb0EEENS1_19SingleTileSchedulerILb0ELb0ELb1ELi128EEEEEEEEEvNT_6ParamsE --------------------------
	.section	.text._ZN7cutlass13device_kernelIN5flash19enable_sm80_to_sm89INS1_16FlashAttnFwdSm80INS1_25CollectiveMainloopFwdSm80ILi8ELi1ELb1EN4cute5tupleIJNS5_1CILi128EEENS7_ILi64EEENS7_ILi256EEEEEELi256ENS_6half_tEfNS_4arch4Sm80ELb0ELb0ELb1ELb0ELb1ELb0ELb1ELb0EEENS1_21CollectiveEpilogueFwdINS6_IJS8_SA_S9_EEENS6_IJNS7_ILi1EEESI_SI_EEESC_SE_Li256ELb0ELb1ELb0ELb0EEENS1_19SingleTileSchedulerILb0ELb0ELb1ELi128EEEEEEEEEvNT_6ParamsE,"ax",@progbits
	.align	128
.text._ZN7cutlass13device_kernelIN5flash19enable_sm80_to_sm89INS1_16FlashAttnFwdSm80INS1_25CollectiveMainloopFwdSm80ILi8ELi1ELb1EN4cute5tupleIJNS5_1CILi128EEENS7_ILi64EEENS7_ILi256EEEEEELi256ENS_6half_tEfNS_4arch4Sm80ELb0ELb0ELb1ELb0ELb1ELb0ELb1ELb0EEENS1_21CollectiveEpilogueFwdINS6_IJS8_SA_S9_EEENS6_IJNS7_ILi1EEESI_SI_EEESC_SE_Li256ELb0ELb1ELb0ELb0EEENS1_19SingleTileSchedulerILb0ELb0ELb1ELi128EEEEEEEEEvNT_6ParamsE:
        .type           _ZN7cutlass13device_kernelIN5flash19enable_sm80_to_sm89INS1_16FlashAttnFwdSm80INS1_25CollectiveMainloopFwdSm80ILi8ELi1ELb1EN4cute5tupleIJNS5_1CILi128EEENS7_ILi64EEENS7_ILi256EEEEEELi256ENS_6half_tEfNS_4arch4Sm80ELb0ELb0ELb1ELb0ELb1ELb0ELb1ELb0EEENS1_21CollectiveEpilogueFwdINS6_IJS8_SA_S9_EEENS6_IJNS7_ILi1EEESI_SI_EEESC_SE_Li256ELb0ELb1ELb0ELb0EEENS1_19SingleTileSchedulerILb0ELb0ELb1ELi128EEEEEEEEEvNT_6ParamsE,@function
        .size           _ZN7cutlass13device_kernelIN5flash19enable_sm80_to_sm89INS1_16FlashAttnFwdSm80INS1_25CollectiveMainloopFwdSm80ILi8ELi1ELb1EN4cute5tupleIJNS5_1CILi128EEENS7_ILi64EEENS7_ILi256EEEEEELi256ENS_6half_tEfNS_4arch4Sm80ELb0ELb0ELb1ELb0ELb1ELb0ELb1ELb0EEENS1_21CollectiveEpilogueFwdINS6_IJS8_SA_S9_EEENS6_IJNS7_ILi1EEESI_SI_EEESC_SE_Li256ELb0ELb1ELb0ELb0EEENS1_19SingleTileSchedulerILb0ELb0ELb1ELi128EEEEEEEEEvNT_6ParamsE,(.L_x_18 - _ZN7cutlass13device_kernelIN5flash19enable_sm80_to_sm89INS1_16FlashAttnFwdSm80INS1_25CollectiveMainloopFwdSm80ILi8ELi1ELb1EN4cute5tupleIJNS5_1CILi128EEENS7_ILi64EEENS7_ILi256EEEEEELi256ENS_6half_tEfNS_4arch4Sm80ELb0ELb0ELb1ELb0ELb1ELb0ELb1ELb0EEENS1_21CollectiveEpilogueFwdINS6_IJS8_SA_S9_EEENS6_IJNS7_ILi1EEESI_SI_EEESC_SE_Li256ELb0ELb1ELb0ELb0EEENS1_19SingleTileSchedulerILb0ELb0ELb1ELi128EEEEEEEEEvNT_6ParamsE)
        .other          _ZN7cutlass13device_kernelIN5flash19enable_sm80_to_sm89INS1_16FlashAttnFwdSm80INS1_25CollectiveMainloopFwdSm80ILi8ELi1ELb1EN4cute5tupleIJNS5_1CILi128EEENS7_ILi64EEENS7_ILi256EEEEEELi256ENS_6half_tEfNS_4arch4Sm80ELb0ELb0ELb1ELb0ELb1ELb0ELb1ELb0EEENS1_21CollectiveEpilogueFwdINS6_IJS8_SA_S9_EEENS6_IJNS7_ILi1EEESI_SI_EEESC_SE_Li256ELb0ELb1ELb0ELb0EEENS1_19SingleTileSchedulerILb0ELb0ELb1ELi128EEEEEEEEEvNT_6ParamsE,@"STO_CUDA_ENTRY STV_DEFAULT"
_ZN7cutlass13device_kernelIN5flash19enable_sm80_to_sm89INS1_16FlashAttnFwdSm80INS1_25CollectiveMainloopFwdSm80ILi8ELi1ELb1EN4cute5tupleIJNS5_1CILi128EEENS7_ILi64EEENS7_ILi256EEEEEELi256ENS_6half_tEfNS_4arch4Sm80ELb0ELb0ELb1ELb0ELb1ELb0ELb1ELb0EEENS1_21CollectiveEpilogueFwdINS6_IJS8_SA_S9_EEENS6_IJNS7_ILi1EEESI_SI_EEESC_SE_Li256ELb0ELb1ELb0ELb0EEENS1_19SingleTileSchedulerILb0ELb0ELb1ELi128EEEEEEEEEvNT_6ParamsE:
[----:B------:R-:W-:Y:S01]  /*0000*/  LDC R1, c[0x0][0x28] ;  /* 0x00000a00ff017b82 */ /* 0x000fe20000000800 */
[----:B------:R-:W-:Y:S05]  /*0010*/  EXIT ;  /* 0x000000000000794d */ /* 0x000fea0003800000 */
.L_x_0:
[----:B------:R-:W-:-:S00]  /*0020*/  BRA `(.L_x_0) ;  /* 0xfffffffc00fc7947 */ /* 0x000fc0000383ffff */
[----:B------:R-:W-:-:S00]  /*0030*/  NOP ;  /* 0x0000000000007918 */ /* 0x000fc00000000000 */
        /* <DEDUP_REMOVED lines=12> */
.L_x_18:


//--------------------- .text._ZN7cutlass13device_kernelIN5flash19enable_sm80_to_sm89INS1_16FlashAttnFwdSm80INS1_25CollectiveMainloopFwdSm80ILi8ELi1ELb1EN4cute5tupleIJNS5_1CILi128EEENS7_ILi64EEENS7_ILi256EEEEEELi256ENS_6half_tEfNS_4arch4Sm80ELb0ELb0ELb1ELb1ELb1ELb0ELb1ELb0EEENS1_21CollectiveEpilogueFwdINS6_IJS8_SA_S9_EEENS6_IJNS7_ILi1EEESI_SI_EEESC_SE_Li256ELb1ELb1ELb0ELb0EEENS1_19SingleTileSchedulerILb1ELb0ELb1ELi128EEEEEEEEEvNT_6ParamsE --------------------------
	.section	.text._ZN7cutlass13device_kernelIN5flash19enable_sm80_to_sm89INS1_16FlashAttnFwdSm80INS1_25CollectiveMainloopFwdSm80ILi8ELi1ELb1EN4cute5tupleIJNS5_1CILi128EEENS7_ILi64EEENS7_ILi256EEEEEELi256ENS_6half_tEfNS_4arch4Sm80ELb0ELb0ELb1ELb1ELb1ELb0ELb1ELb0EEENS1_21CollectiveEpilogueFwdINS6_IJS8_SA_S9_EEENS6_IJNS7_ILi1EEESI_SI_EEESC_SE_Li256ELb1ELb1ELb0ELb0EEENS1_19SingleTileSchedulerILb1ELb0ELb1ELi128EEEEEEEEEvNT_6ParamsE,"ax",@progbits
	.align	128
.text._ZN7cutlass13device_kernelIN5flash19enable_sm80_to_sm89INS1_16FlashAttnFwdSm80INS1_25CollectiveMainloopFwdSm80ILi8ELi1ELb1EN4cute5tupleIJNS5_1CILi128EEENS7_ILi64EEENS7_ILi256EEEEEELi256ENS_6half_tEfNS_4arch4Sm80ELb0ELb0ELb1ELb1ELb1ELb0ELb1ELb0EEENS1_21CollectiveEpilogueFwdINS6_IJS8_SA_S9_EEENS6_IJNS7_ILi1EEESI_SI_EEESC_SE_Li256ELb1ELb1ELb0ELb0EEENS1_19SingleTileSchedulerILb1ELb0ELb1ELi128EEEEEEEEEvNT_6ParamsE:
        .type           _ZN7cutlass13device_kernelIN5flash19enable_sm80_to_sm89INS1_16FlashAttnFwdSm80INS1_25CollectiveMainloopFwdSm80ILi8ELi1ELb1EN4cute5tupleIJNS5_1CILi128EEENS7_ILi64EEENS7_ILi256EEEEEELi256ENS_6half_tEfNS_4arch4Sm80ELb0ELb0ELb1ELb1ELb1ELb0ELb1ELb0EEENS1_21CollectiveEpilogueFwdINS6_IJS8_SA_S9_EEENS6_IJNS7_ILi1EEESI_SI_EEESC_SE_Li256ELb1ELb1ELb0ELb0EEENS1_19SingleTileSchedulerILb1ELb0ELb1ELi128EEEEEEEEEvNT_6ParamsE,@function
        .size           _ZN7cutlass13device_kernelIN5flash19enable_sm80_to_sm89INS1_16FlashAttnFwdSm80INS1_25CollectiveMainloopFwdSm80ILi8ELi1ELb1EN4cute5tupleIJNS5_1CILi128EEENS7_ILi64EEENS7_ILi256EEEEEELi256ENS_6half_tEfNS_4arch4Sm80ELb0ELb0ELb1ELb1ELb1ELb0ELb1ELb0EEENS1_21CollectiveEpilogueFwdINS6_IJS8_SA_S9_EEENS6_IJNS7_ILi1EEESI_SI_EEESC_SE_Li256ELb1ELb1ELb0ELb0EEENS1_19SingleTileSchedulerILb1ELb0ELb1ELi128EEEEEEEEEvNT_6ParamsE,(.L_x_19 - _ZN7cutlass13device_kernelIN5flash19enable_sm80_to_sm89INS1_16FlashAttnFwdSm80INS1_25CollectiveMainloopFwdSm80ILi8ELi1ELb1EN4cute5tupleIJNS5_1CILi128EEENS7_ILi64EEENS7_ILi256EEEEEELi256ENS_6half_tEfNS_4arch4Sm80ELb0ELb0ELb1ELb1ELb1ELb0ELb1ELb0EEENS1_21CollectiveEpilogueFwdINS6_IJS8_SA_S9_EEENS6_IJNS7_ILi1EEESI_SI_EEESC_SE_Li256ELb1ELb1ELb0ELb0EEENS1_19SingleTileSchedulerILb1ELb0ELb1ELi128EEEEEEEEEvNT_6ParamsE)
        .other          _ZN7cutlass13device_kernelIN5flash19enable_sm80_to_sm89INS1_16FlashAttnFwdSm80INS1_25CollectiveMainloopFwdSm80ILi8ELi1ELb1EN4cute5tupleIJNS5_1CILi128EEENS7_ILi64EEENS7_ILi256EEEEEELi256ENS_6half_tEfNS_4arch4Sm80ELb0ELb0ELb1ELb1ELb1ELb0ELb1ELb0EEENS1_21CollectiveEpilogueFwdINS6_IJS8_SA_S9_EEENS6_IJNS7_ILi1EEESI_SI_EEESC_SE_Li256ELb1ELb1ELb0ELb0EEENS1_19SingleTileSchedulerILb1ELb0ELb1ELi128EEEEEEEEEvNT_6ParamsE,@"STO_CUDA_ENTRY STV_DEFAULT"
_ZN7cutlass13device_kernelIN5flash19enable_sm80_to_sm89INS1_16FlashAttnFwdSm80INS1_25CollectiveMainloopFwdSm80ILi8ELi1ELb1EN4cute5tupleIJNS5_1CILi128EEENS7_ILi64EEENS7_ILi256EEEEEELi256ENS_6half_tEfNS_4arch4Sm80ELb0ELb0ELb1ELb1ELb1ELb0ELb1ELb0EEENS1_21CollectiveEpilogueFwdINS6_IJS8_SA_S9_EEENS6_IJNS7_ILi1EEESI_SI_EEESC_SE_Li256ELb1ELb1ELb0ELb0EEENS1_19SingleTileSchedulerILb1ELb0ELb1ELi128EEEEEEEEEvNT_6ParamsE:
[----:B------:R-:W-:Y:S01]  /*0000*/  LDC R1, c[0x0][0x28] ;  /* 0x00000a00ff017b82 */ /* 0x000fe20000000800 */
[----:B------:R-:W-:Y:S05]  /*0010*/  EXIT ;  /* 0x000000000000794d */ /* 0x000fea0003800000 */
.L_x_1:
        /* <DEDUP_REMOVED lines=14> */
.L_x_19:


//--------------------- .text._ZN7cutlass13device_kernelIN5flash19enable_sm80_to_sm89INS1_16FlashAttnFwdSm80INS1_25CollectiveMainloopFwdSm80ILi8ELi1ELb0EN4cute5tupleIJNS5_1CILi128EEENS7_ILi32EEENS7_ILi256EEEEEELi256ENS_6half_tEfNS_4arch4Sm80ELb0ELb0ELb1ELb1ELb1ELb1ELb1ELb0EEENS1_21CollectiveEpilogueFwdINS6_IJS8_SA_S9_EEENS6_IJNS7_ILi1EEESI_SI_EEESC_SE_Li256ELb1ELb1ELb0ELb0EEENS1_19SingleTileSchedulerILb1ELb0ELb1ELi128EEEEEEEEEvNT_6ParamsE --------------------------
	.section	.text._ZN7cutlass13device_kernelIN5flash19enable_sm80_to_sm89INS1_16FlashAttnFwdSm80INS1_25CollectiveMainloopFwdSm80ILi8ELi1ELb0EN4cute5tupleIJNS5_1CILi128EEENS7_ILi32EEENS7_ILi256EEEEEELi256ENS_6half_tEfNS_4arch4Sm80ELb0ELb0ELb1ELb1ELb1ELb1ELb1ELb0EEENS1_21CollectiveEpilogueFwdINS6_IJS8_SA_S9_EEENS6_IJNS7_ILi1EEESI_SI_EEESC_SE_Li256ELb1ELb1ELb0ELb0EEENS1_19SingleTileSchedulerILb1ELb0ELb1ELi128EEEEEEEEEvNT_6ParamsE,"ax",@progbits
	.align	128
.text._ZN7cutlass13device_kernelIN5flash19enable_sm80_to_sm89INS1_16FlashAttnFwdSm80INS1_25CollectiveMainloopFwdSm80ILi8ELi1ELb0EN4cute5tupleIJNS5_1CILi128EEENS7_ILi32EEENS7_ILi256EEEEEELi256ENS_6half_tEfNS_4arch4Sm80ELb0ELb0ELb1ELb1ELb1ELb1ELb1ELb0EEENS1_21CollectiveEpilogueFwdINS6_IJS8_SA_S9_EEENS6_IJNS7_ILi1EEESI_SI_EEESC_SE_Li256ELb1ELb1ELb0ELb0EEENS1_19SingleTileSchedulerILb1ELb0ELb1ELi128EEEEEEEEEvNT_6ParamsE:
        .type           _ZN7cutlass13device_kernelIN5flash19enable_sm80_to_sm89INS1_16FlashAttnFwdSm80INS1_25CollectiveMainloopFwdSm80ILi8ELi1ELb0EN4cute5tupleIJNS5_1CILi128EEENS7_ILi32EEENS7_ILi256EEEEEELi256ENS_6half_tEfNS_4arch4Sm80ELb0ELb0ELb1ELb1ELb1ELb1ELb1ELb0EEENS1_21CollectiveEpilogueFwdINS6_IJS8_SA_S9_EEENS6_IJNS7_ILi1EEESI_SI_EEESC_SE_Li256ELb1ELb1ELb0ELb0EEENS1_19SingleTileSchedulerILb1ELb0ELb1ELi128EEEEEEEEEvNT_6ParamsE,@function
        .size           _ZN7cutlass13device_kernelIN5flash19enable_sm80_to_sm89INS1_16FlashAttnFwdSm80INS1_25CollectiveMainloopFwdSm80ILi8ELi1ELb0EN4cute5tupleIJNS5_1CILi128EEENS7_ILi32EEENS7_ILi256EEEEEELi256ENS_6half_tEfNS_4arch4Sm80ELb0ELb0ELb1ELb1ELb1ELb1ELb1ELb0EEENS1_21CollectiveEpilogueFwdINS6_IJS8_SA_S9_EEENS6_IJNS7_ILi1EEESI_SI_EEESC_SE_Li256ELb1ELb1ELb0ELb0EEENS1_19SingleTileSchedulerILb1ELb0ELb1ELi128EEEEEEEEEvNT_6ParamsE,(.L_x_20 - _ZN7cutlass13device_kernelIN5flash19enable_sm80_to_sm89INS1_16FlashAttnFwdSm80INS1_25CollectiveMainloopFwdSm80ILi8ELi1ELb0EN4cute5tupleIJNS5_1CILi128EEENS7_ILi32EEENS7_ILi256EEEEEELi256ENS_6half_tEfNS_4arch4Sm80ELb0ELb0ELb1ELb1ELb1ELb1ELb1ELb0EEENS1_21CollectiveEpilogueFwdINS6_IJS8_SA_S9_EEENS6_IJNS7_ILi1EEESI_SI_EEESC_SE_Li256ELb1ELb1ELb0ELb0EEENS1_19SingleTileSchedulerILb1ELb0ELb1ELi128EEEEEEEEEvNT_6ParamsE)
        .other          _ZN7cutlass13device_kernelIN5flash19enable_sm80_to_sm89INS1_16FlashAttnFwdSm80INS1_25CollectiveMainloopFwdSm80ILi8ELi1ELb0EN4cute5tupleIJNS5_1CILi128EEENS7_ILi32EEENS7_ILi256EEEEEELi256ENS_6half_tEfNS_4arch4Sm80ELb0ELb0ELb1ELb1ELb1ELb1ELb1ELb0EEENS1_21CollectiveEpilogueFwdINS6_IJS8_SA_S9_EEENS6_IJNS7_ILi1EEESI_SI_EEESC_SE_Li256ELb1ELb1ELb0ELb0EEENS1_19SingleTileSchedulerILb1ELb0ELb1ELi128EEEEEEEEEvNT_6ParamsE,@"STO_CUDA_ENTRY STV_DEFAULT"
_ZN7cutlass13device_kernelIN5flash19enable_sm80_to_sm89INS1_16FlashAttnFwdSm80INS1_25CollectiveMainloopFwdSm80ILi8ELi1ELb0EN4cute5tupleIJNS5_1CILi128EEENS7_ILi32EEENS7_ILi256EEEEEELi256ENS_6half_tEfNS_4arch4Sm80ELb0ELb0ELb1ELb1ELb1ELb1ELb1ELb0EEENS1_21CollectiveEpilogueFwdINS6_IJS8_SA_S9_EEENS6_IJNS7_ILi1EEESI_SI_EEESC_SE_Li256ELb1ELb1ELb0ELb0EEENS1_19SingleTileSchedulerILb1ELb0ELb1ELi128EEEEEEEEEvNT_6ParamsE:
[----:B------:R-:W-:Y:S01]  /*0000*/  LDC R1, c[0x0][0x28] ;  /* 0x00000a00ff017b82 */ /* 0x000fe20000000800 */
[----:B------:R-:W-:Y:S05]  /*0010*/  EXIT ;  /* 0x000000000000794d */ /* 0x000fea0003800000 */
.L_x_2:
        /* <DEDUP_REMOVED lines=14> */
.L_x_20:


//--------------------- .text._ZN7cutlass13device_kernelIN5flash19enable_sm80_to_sm89INS1_16FlashAttnFwdSm80INS1_25CollectiveMainloopFwdSm80ILi8ELi1ELb1EN4cute5tupleIJNS5_1CILi128EEENS7_ILi48EEENS7_ILi256EEEEEELi256ENS_6half_tEfNS_4arch4Sm80ELb0ELb1ELb1ELb0ELb1ELb0ELb1ELb0EEENS1_21CollectiveEpilogueFwdINS6_IJS8_SA_S9_EEENS6_IJNS7_ILi1EEESI_SI_EEESC_SE_Li256ELb0ELb1ELb0ELb0EEENS1_19SingleTileSchedulerILb0ELb0ELb1ELi128EEEEEEEEEvNT_6ParamsE --------------------------
	.section	.text._ZN7cutlass13device_kernelIN5flash19enable_sm80_to_sm89INS1_16FlashAttnFwdSm80INS1_25CollectiveMainloopFwdSm80ILi8ELi1ELb1EN4cute5tupleIJNS5_1CILi128EEENS7_ILi48EEENS7_ILi256EEEEEELi256ENS_6half_tEfNS_4arch4Sm80ELb0ELb1ELb1ELb0ELb1ELb0ELb1ELb0EEENS1_21CollectiveEpilogueFwdINS6_IJS8_SA_S9_EEENS6_IJNS7_ILi1EEESI_SI_EEESC_SE_Li256ELb0ELb1ELb0ELb0EEENS1_19SingleTileSchedulerILb0ELb0ELb1ELi128EEEEEEEEEvNT_6ParamsE,"ax",@progbits
	.align	128
.text._ZN7cutlass13device_kernelIN5flash19enable_sm80_to_sm89INS1_16FlashAttnFwdSm80INS1_25CollectiveMainloopFwdSm80ILi8ELi1ELb1EN4cute5tupleIJNS5_1CILi128EEENS7_ILi48EEENS7_ILi256EEEEEELi256ENS_6half_tEfNS_4arch4Sm80ELb0ELb1ELb1ELb0ELb1ELb0ELb1ELb0EEENS1_21CollectiveEpilogueFwdINS6_IJS8_SA_S9_EEENS6_IJNS7_ILi1EEESI_SI_EEESC_SE_Li256ELb0ELb1ELb0ELb0EEENS1_19SingleTileSchedulerILb0ELb0ELb1ELi128EEEEEEEEEvNT_6ParamsE:
        .type           _ZN7cutlass13device_kernelIN5flash19enable_sm80_to_sm89INS1_16FlashAttnFwdSm80INS1_25CollectiveMainloopFwdSm80ILi8ELi1ELb1EN4cute5tupleIJNS5_1CILi128EEENS7_ILi48EEENS7_ILi256EEEEEELi256ENS_6half_tEfNS_4arch4Sm80ELb0ELb1ELb1ELb0ELb1ELb0ELb1ELb0EEENS1_21CollectiveEpilogueFwdINS6_IJS8_SA_S9_EEENS6_IJNS7_ILi1EEESI_SI_EEESC_SE_Li256ELb0ELb1ELb0ELb0EEENS1_19SingleTileSchedulerILb0ELb0ELb1ELi128EEEEEEEEEvNT_6ParamsE,@function
        .size           _ZN7cutlass13device_kernelIN5flash19enable_sm80_to_sm89INS1_16FlashAttnFwdSm80INS1_25CollectiveMainloopFwdSm80ILi8ELi1ELb1EN4cute5tupleIJNS5_1CILi128EEENS7_ILi48EEENS7_ILi256EEEEEELi256ENS_6half_tEfNS_4arch4Sm80ELb0ELb1ELb1ELb0ELb1ELb0ELb1ELb0EEENS1_21CollectiveEpilogueFwdINS6_IJS8_SA_S9_EEENS6_IJNS7_ILi1EEESI_SI_EEESC_SE_Li256ELb0ELb1ELb0ELb0EEENS1_19SingleTileSchedulerILb0ELb0ELb1ELi128EEEEEEEEEvNT_6ParamsE,(.L_x_21 - _ZN7cutlass13device_kernelIN5flash19enable_sm80_to_sm89INS1_16FlashAttnFwdSm80INS1_25CollectiveMainloopFwdSm80ILi8ELi1ELb1EN4cute5tupleIJNS5_1CILi128EEENS7_ILi48EEENS7_ILi256EEEEEELi256ENS_6half_tEfNS_4arch4Sm80ELb0ELb1ELb1ELb0ELb1ELb0ELb1ELb0EEENS1_21CollectiveEpilogueFwdINS6_IJS8_SA_S9_EEENS6_IJNS7_ILi1EEESI_SI_EEESC_SE_Li256ELb0ELb1ELb0ELb0EEENS1_19SingleTileSchedulerILb0ELb0ELb1ELi128EEEEEEEEEvNT_6ParamsE)
        .other          _ZN7cutlass13device_kernelIN5flash19enable_sm80_to_sm89INS1_16FlashAttnFwdSm80INS1_25CollectiveMainloopFwdSm80ILi8ELi1ELb1EN4cute5tupleIJNS5_1CILi128EEENS7_ILi48EEENS7_ILi256EEEEEELi256ENS_6half_tEfNS_4arch4Sm80ELb0ELb1ELb1ELb0ELb1ELb0ELb1ELb0EEENS1_21CollectiveEpilogueFwdINS6_IJS8_SA_S9_EEENS6_IJNS7_ILi1EEESI_SI_EEESC_SE_Li256ELb0ELb1ELb0ELb0EEENS1_19SingleTileSchedulerILb0ELb0ELb1ELi128EEEEEEEEEvNT_6ParamsE,@"STO_CUDA_ENTRY STV_DEFAULT"
_ZN7cutlass13device_kernelIN5flash19enable_sm80_to_sm89INS1_16FlashAttnFwdSm80INS1_25CollectiveMainloopFwdSm80ILi8ELi1ELb1EN4cute5tupleIJNS5_1CILi128EEENS7_ILi48EEENS7_ILi256EEEEEELi256ENS_6half_tEfNS_4arch4Sm80ELb0ELb1ELb1ELb0ELb1ELb0ELb1ELb0EEENS1_21CollectiveEpilogueFwdINS6_IJS8_SA_S9_EEENS6_IJNS7_ILi1EEESI_SI_EEESC_SE_Li256ELb0ELb1ELb0ELb0EEENS1_19SingleTileSchedulerILb0ELb0ELb1ELi128EEEEEEEEEvNT_6ParamsE:
[----:B------:R-:W-:Y:S01]  /*0000*/  LDC R1, c[0x0][0x28] ;  /* 0x00000a00ff017b82 */ /* 0x000fe20000000800 */
[----:B------:R-:W-:Y:S05]  /*0010*/  EXIT ;  /* 0x000000000000794d */ /* 0x000fea0003800000 */
.L_x_3:
        /* <DEDUP_REMOVED lines=14> */
.L_x_21:


//--------------------- .text._ZN7cutlass13device_kernelIN5flash19enable_sm80_to_sm89INS1_16FlashAttnFwdSm80INS1_25CollectiveMainloopFwdSm80ILi8ELi1ELb1EN4cute5tupleIJNS5_1CILi128EEENS7_ILi48EEENS7_ILi256EEEEEELi256ENS_6half_tEfNS_4arch4Sm80ELb0ELb1ELb1ELb1ELb1ELb0ELb1ELb0EEENS1_21CollectiveEpilogueFwdINS6_IJS8_SA_S9_EEENS6_IJNS7_ILi1EEESI_SI_EEESC_SE_Li256ELb1ELb1ELb0ELb0EEENS1_19SingleTileSchedulerILb1ELb0ELb1ELi128EEEEEEEEEvNT_6ParamsE --------------------------
	.section	.text._ZN7cutlass13device_kernelIN5flash19enable_sm80_to_sm89INS1_16FlashAttnFwdSm80INS1_25CollectiveMainloopFwdSm80ILi8ELi1ELb1EN4cute5tupleIJNS5_1CILi128EEENS7_ILi48EEENS7_ILi256EEEEEELi256ENS_6half_tEfNS_4arch4Sm80ELb0ELb1ELb1ELb1ELb1ELb0ELb1ELb0EEENS1_21CollectiveEpilogueFwdINS6_IJS8_SA_S9_EEENS6_IJNS7_ILi1EEESI_SI_EEESC_SE_Li256ELb1ELb1ELb0ELb0EEENS1_19SingleTileSchedulerILb1ELb0ELb1ELi128EEEEEEEEEvNT_6ParamsE,"ax",@progbits
	.align	128
.text._ZN7cutlass13device_kernelIN5flash19enable_sm80_to_sm89INS1_16FlashAttnFwdSm80INS1_25CollectiveMainloopFwdSm80ILi8ELi1ELb1EN4cute5tupleIJNS5_1CILi128EEENS7_ILi48EEENS7_ILi256EEEEEELi256ENS_6half_tEfNS_4arch4Sm80ELb0ELb1ELb1ELb1ELb1ELb0ELb1ELb0EEENS1_21CollectiveEpilogueFwdINS6_IJS8_SA_S9_EEENS6_IJNS7_ILi1EEESI_SI_EEESC_SE_Li256ELb1ELb1ELb0ELb0EEENS1_19SingleTileSchedulerILb1ELb0ELb1ELi128EEEEEEEEEvNT_6ParamsE:
        .type           _ZN7cutlass13device_kernelIN5flash19enable_sm80_to_sm89INS1_16FlashAttnFwdSm80INS1_25CollectiveMainloopFwdSm80ILi8ELi1ELb1EN4cute5tupleIJNS5_1CILi128EEENS7_ILi48EEENS7_ILi256EEEEEELi256ENS_6half_tEfNS_4arch4Sm80ELb0ELb1ELb1ELb1ELb1ELb0ELb1ELb0EEENS1_21CollectiveEpilogueFwdINS6_IJS8_SA_S9_EEENS6_IJNS7_ILi1EEESI_SI_EEESC_SE_Li256ELb1ELb1ELb0ELb0EEENS1_19SingleTileSchedulerILb1ELb0ELb1ELi128EEEEEEEEEvNT_6ParamsE,@function
        .size           _ZN7cutlass13device_kernelIN5flash19enable_sm80_to_sm89INS1_16FlashAttnFwdSm80INS1_25CollectiveMainloopFwdSm80ILi8ELi1ELb1EN4cute5tupleIJNS5_1CILi128EEENS7_ILi48EEENS7_ILi256EEEEEELi256ENS_6half_tEfNS_4arch4Sm80ELb0ELb1ELb1ELb1ELb1ELb0ELb1ELb0EEENS1_21CollectiveEpilogueFwdINS6_IJS8_SA_S9_EEENS6_IJNS7_ILi1EEESI_SI_EEESC_SE_Li256ELb1ELb1ELb0ELb0EEENS1_19SingleTileSchedulerILb1ELb0ELb1ELi128EEEEEEEEEvNT_6ParamsE,(.L_x_22 - _ZN7cutlass13device_kernelIN5flash19enable_sm80_to_sm89INS1_16FlashAttnFwdSm80INS1_25CollectiveMainloopFwdSm80ILi8ELi1ELb1EN4cute5tupleIJNS5_1CILi128EEENS7_ILi48EEENS7_ILi256EEEEEELi256ENS_6half_tEfNS_4arch4Sm80ELb0ELb1ELb1ELb1ELb1ELb0ELb1ELb0EEENS1_21CollectiveEpilogueFwdINS6_IJS8_SA_S9_EEENS6_IJNS7_ILi1EEESI_SI_EEESC_SE_Li256ELb1ELb1ELb0ELb0EEENS1_19SingleTileSchedulerILb1ELb0ELb1ELi128EEEEEEEEEvNT_6ParamsE)
        .other          _ZN7cutlass13device_kernelIN5flash19enable_sm80_to_sm89INS1_16FlashAttnFwdSm80INS1_25CollectiveMainloopFwdSm80ILi8ELi1ELb1EN4cute5tupleIJNS5_1CILi128EEENS7_ILi48EEENS7_ILi256EEEEEELi256ENS_6half_tEfNS_4arch4Sm80ELb0ELb1ELb1ELb1ELb1ELb0ELb1ELb0EEENS1_21CollectiveEpilogueFwdINS6_IJS8_SA_S9_EEENS6_IJNS7_ILi1EEESI_SI_EEESC_SE_Li256ELb1ELb1ELb0ELb0EEENS1_19SingleTileSchedulerILb1ELb0ELb1ELi128EEEEEEEEEvNT_6ParamsE,@"STO_CUDA_ENTRY STV_DEFAULT"
_ZN7cutlass13device_kernelIN5flash19enable_sm80_to_sm89INS1_16FlashAttnFwdSm80INS1_25CollectiveMainloopFwdSm80ILi8ELi1ELb1EN4cute5tupleIJNS5_1CILi128EEENS7_ILi48EEENS7_ILi256EEEEEELi256ENS_6half_tEfNS_4arch4Sm80ELb0ELb1ELb1ELb1ELb1ELb0ELb1ELb0EEENS1_21CollectiveEpilogueFwdINS6_IJS8_SA_S9_EEENS6_IJNS7_ILi1EEESI_SI_EEESC_SE_Li256ELb1ELb1ELb0ELb0EEENS1_19SingleTileSchedulerILb1ELb0ELb1ELi128EEEEEEEEEvNT_6ParamsE:
[----:B------:R-:W-:Y:S01]  /*0000*/  LDC R1, c[0x0][0x28] ;  /* 0x00000a00ff017b82 */ /* 0x000fe20000000800 */
[----:B------:R-:W-:Y:S05]  /*0010*/  EXIT ;  /* 0x000000000000794d */ /* 0x000fea0003800000 */
.L_x_4:
        /* <DEDUP_REMOVED lines=14> */
.L_x_22:


//--------------------- .text._ZN7cutlass13device_kernelIN5flash19enable_sm80_to_sm89INS1_16FlashAttnFwdSm80INS1_25CollectiveMainloopFwdSm80ILi8ELi1ELb0EN4cute5tupleIJNS5_1CILi128EEENS7_ILi32EEENS7_ILi256EEEEEELi256ENS_6half_tEfNS_4arch4Sm80ELb0ELb1ELb1ELb1ELb1ELb1ELb1ELb0EEENS1_21CollectiveEpilogueFwdINS6_IJS8_SA_S9_EEENS6_IJNS7_ILi1EEESI_SI_EEESC_SE_Li256ELb1ELb1ELb0ELb0EEENS1_19SingleTileSchedulerILb1ELb0ELb1ELi128EEEEEEEEEvNT_6ParamsE --------------------------
	.section	.text._ZN7cutlass13device_kernelIN5flash19enable_sm80_to_sm89INS1_16FlashAttnFwdSm80INS1_25CollectiveMainloopFwdSm80ILi8ELi1ELb0EN4cute5tupleIJNS5_1CILi128EEENS7_ILi32EEENS7_ILi256EEEEEELi256ENS_6half_tEfNS_4arch4Sm80ELb0ELb1ELb1ELb1ELb1ELb1ELb1ELb0EEENS1_21CollectiveEpilogueFwdINS6_IJS8_SA_S9_EEENS6_IJNS7_ILi1EEESI_SI_EEESC_SE_Li256ELb1ELb1ELb0ELb0EEENS1_19SingleTileSchedulerILb1ELb0ELb1ELi128EEEEEEEEEvNT_6ParamsE,"ax",@progbits
	.align	128
.text._ZN7cutlass13device_kernelIN5flash19enable_sm80_to_sm89INS1_16FlashAttnFwdSm80INS1_25CollectiveMainloopFwdSm80ILi8ELi1ELb0EN4cute5tupleIJNS5_1CILi128EEENS7_ILi32EEENS7_ILi256EEEEEELi256ENS_6half_tEfNS_4arch4Sm80ELb0ELb1ELb1ELb1ELb1ELb1ELb1ELb0EEENS1_21CollectiveEpilogueFwdINS6_IJS8_SA_S9_EEENS6_IJNS7_ILi1EEESI_SI_EEESC_SE_Li256ELb1ELb1ELb0ELb0EEENS1_19SingleTileSchedulerILb1ELb0ELb1ELi128EEEEEEEEEvNT_6ParamsE:
        .type           _ZN7cutlass13device_kernelIN5flash19enable_sm80_to_sm89INS1_16FlashAttnFwdSm80INS1_25CollectiveMainloopFwdSm80ILi8ELi1ELb0EN4cute5tupleIJNS5_1CILi128EEENS7_ILi32EEENS7_ILi256EEEEEELi256ENS_6half_tEfNS_4arch4Sm80ELb0ELb1ELb1ELb1ELb1ELb1ELb1ELb0EEENS1_21CollectiveEpilogueFwdINS6_IJS8_SA_S9_EEENS6_IJNS7_ILi1EEESI_SI_EEESC_SE_Li256ELb1ELb1ELb0ELb0EEENS1_19SingleTileSchedulerILb1ELb0ELb1ELi128EEEEEEEEEvNT_6ParamsE,@function
        .size           _ZN7cutlass13device_kernelIN5flash19enable_sm80_to_sm89INS1_16FlashAttnFwdSm80INS1_25CollectiveMainloopFwdSm80ILi8ELi1ELb0EN4cute5tupleIJNS5_1CILi128EEENS7_ILi32EEENS7_ILi256EEEEEELi256ENS_6half_tEfNS_4arch4Sm80ELb0ELb1ELb1ELb1ELb1ELb1ELb1ELb0EEENS1_21CollectiveEpilogueFwdINS6_IJS8_SA_S9_EEENS6_IJNS7_ILi1EEESI_SI_EEESC_SE_Li256ELb1ELb1ELb0ELb0EEENS1_19SingleTileSchedulerILb1ELb0ELb1ELi128EEEEEEEEEvNT_6ParamsE,(.L_x_23 - _ZN7cutlass13device_kernelIN5flash19enable_sm80_to_sm89INS1_16FlashAttnFwdSm80INS1_25CollectiveMainloopFwdSm80ILi8ELi1ELb0EN4cute5tupleIJNS5_1CILi128EEENS7_ILi32EEENS7_ILi256EEEEEELi256ENS_6half_tEfNS_4arch4Sm80ELb0ELb1ELb1ELb1ELb1ELb1ELb1ELb0EEENS1_21CollectiveEpilogueFwdINS6_IJS8_SA_S9_EEENS6_IJNS7_ILi1EEESI_SI_EEESC_SE_Li256ELb1ELb1ELb0ELb0EEENS1_19SingleTileSchedulerILb1ELb0ELb1ELi128EEEEEEEEEvNT_6ParamsE)
        .other          _ZN7cutlass13device_kernelIN5flash19enable_sm80_to_sm89INS1_16FlashAttnFwdSm80INS1_25CollectiveMainloopFwdSm80ILi8ELi1ELb0EN4cute5tupleIJNS5_1CILi128EEENS7_ILi32EEENS7_ILi256EEEEEELi256ENS_6half_tEfNS_4arch4Sm80ELb0ELb1ELb1ELb1ELb1ELb1ELb1ELb0EEENS1_21CollectiveEpilogueFwdINS6_IJS8_SA_S9_EEENS6_IJNS7_ILi1EEESI_SI_EEESC_SE_Li256ELb1ELb1ELb0ELb0EEENS1_19SingleTileSchedulerILb1ELb0ELb1ELi128EEEEEEEEEvNT_6ParamsE,@"STO_CUDA_ENTRY STV_DEFAULT"
_ZN7cutlass13device_kernelIN5flash19enable_sm80_to_sm89INS1_16FlashAttnFwdSm80INS1_25CollectiveMainloopFwdSm80ILi8ELi1ELb0EN4cute5tupleIJNS5_1CILi128EEENS7_ILi32EEENS7_ILi256EEEEEELi256ENS_6half_tEfNS_4arch4Sm80ELb0ELb1ELb1ELb1ELb1ELb1ELb1ELb0EEENS1_21CollectiveEpilogueFwdINS6_IJS8_SA_S9_EEENS6_IJNS7_ILi1EEESI_SI_EEESC_SE_Li256ELb1ELb1ELb0ELb0EEENS1_19SingleTileSchedulerILb1ELb0ELb1ELi128EEEEEEEEEvNT_6ParamsE:
[----:B------:R-:W-:Y:S01]  /*0000*/  LDC R1, c[0x0][0x28] ;  /* 0x00000a00ff017b82 */ /* 0x000fe20000000800 */
[----:B------:R-:W-:Y:S05]  /*0010*/  EXIT ;  /* 0x000000000000794d */ /* 0x000fea0003800000 */
.L_x_5:
        /* <DEDUP_REMOVED lines=14> */
.L_x_23:


//--------------------- .text._ZN7cutlass13device_kernelIN5flash19enable_sm80_to_sm89INS1_16FlashAttnFwdSm80INS1_25CollectiveMainloopFwdSm80ILi8ELi1ELb1EN4cute5tupleIJNS5_1CILi128EEENS7_ILi64EEENS7_ILi256EEEEEELi256ENS_6half_tEfNS_4arch4Sm80ELb1ELb0ELb1ELb0ELb1ELb0ELb1ELb0EEENS1_21CollectiveEpilogueFwdINS6_IJS8_SA_S9_EEENS6_IJNS7_ILi1EEESI_SI_EEESC_SE_Li256ELb0ELb1ELb0ELb0EEENS1_30DynamicPersistentTileSchedulerILi256ELi256ELb0ELb1ELb0EEEEEEEEEvNT_6ParamsE --------------------------
	.section	.text._ZN7cutlass13device_kernelIN5flash19enable_sm80_to_sm89INS1_16FlashAttnFwdSm80INS1_25CollectiveMainloopFwdSm80ILi8ELi1ELb1EN4cute5tupleIJNS5_1CILi128EEENS7_ILi64EEENS7_ILi256EEEEEELi256ENS_6half_tEfNS_4arch4Sm80ELb1ELb0ELb1ELb0ELb1ELb0ELb1ELb0EEENS1_21CollectiveEpilogueFwdINS6_IJS8_SA_S9_EEENS6_IJNS7_ILi1EEESI_SI_EEESC_SE_Li256ELb0ELb1ELb0ELb0EEENS1_30DynamicPersistentTileSchedulerILi256ELi256ELb0ELb1ELb0EEEEEEEEEvNT_6ParamsE,"ax",@progbits
	.align	128
.text._ZN7cutlass13device_kernelIN5flash19enable_sm80_to_sm89INS1_16FlashAttnFwdSm80INS1_25CollectiveMainloopFwdSm80ILi8ELi1ELb1EN4cute5tupleIJNS5_1CILi128EEENS7_ILi64EEENS7_ILi256EEEEEELi256ENS_6half_tEfNS_4arch4Sm80ELb1ELb0ELb1ELb0ELb1ELb0ELb1ELb0EEENS1_21CollectiveEpilogueFwdINS6_IJS8_SA_S9_EEENS6_IJNS7_ILi1EEESI_SI_EEESC_SE_Li256ELb0ELb1ELb0ELb0EEENS1_30DynamicPersistentTileSchedulerILi256ELi256ELb0ELb1ELb0EEEEEEEEEvNT_6ParamsE:
        .type           _ZN7cutlass13device_kernelIN5flash19enable_sm80_to_sm89INS1_16FlashAttnFwdSm80INS1_25CollectiveMainloopFwdSm80ILi8ELi1ELb1EN4cute5tupleIJNS5_1CILi128EEENS7_ILi64EEENS7_ILi256EEEEEELi256ENS_6half_tEfNS_4arch4Sm80ELb1ELb0ELb1ELb0ELb1ELb0ELb1ELb0EEENS1_21CollectiveEpilogueFwdINS6_IJS8_SA_S9_EEENS6_IJNS7_ILi1EEESI_SI_EEESC_SE_Li256ELb0ELb1ELb0ELb0EEENS1_30DynamicPersistentTileSchedulerILi256ELi256ELb0ELb1ELb0EEEEEEEEEvNT_6ParamsE,@function
        .size           _ZN7cutlass13device_kernelIN5flash19enable_sm80_to_sm89INS1_16FlashAttnFwdSm80INS1_25CollectiveMainloopFwdSm80ILi8ELi1ELb1EN4cute5tupleIJNS5_1CILi128EEENS7_ILi64EEENS7_ILi256EEEEEELi256ENS_6half_tEfNS_4arch4Sm80ELb1ELb0ELb1ELb0ELb1ELb0ELb1ELb0EEENS1_21CollectiveEpilogueFwdINS6_IJS8_SA_S9_EEENS6_IJNS7_ILi1EEESI_SI_EEESC_SE_Li256ELb0ELb1ELb0ELb0EEENS1_30DynamicPersistentTileSchedulerILi256ELi256ELb0ELb1ELb0EEEEEEEEEvNT_6ParamsE,(.L_x_24 - _ZN7cutlass13device_kernelIN5flash19enable_sm80_to_sm89INS1_16FlashAttnFwdSm80INS1_25CollectiveMainloopFwdSm80ILi8ELi1ELb1EN4cute5tupleIJNS5_1CILi128EEENS7_ILi64EEENS7_ILi256EEEEEELi256ENS_6half_tEfNS_4arch4Sm80ELb1ELb0ELb1ELb0ELb1ELb0ELb1ELb0EEENS1_21CollectiveEpilogueFwdINS6_IJS8_SA_S9_EEENS6_IJNS7_ILi1EEESI_SI_EEESC_SE_Li256ELb0ELb1ELb0ELb0EEENS1_30DynamicPersistentTileSchedulerILi256ELi256ELb0ELb1ELb0EEEEEEEEEvNT_6ParamsE)
        .other          _ZN7cutlass13device_kernelIN5flash19enable_sm80_to_sm89INS1_16FlashAttnFwdSm80INS1_25CollectiveMainloopFwdSm80ILi8ELi1ELb1EN4cute5tupleIJNS5_1CILi128EEENS7_ILi64EEENS7_ILi256EEEEEELi256ENS_6half_tEfNS_4arch4Sm80ELb1ELb0ELb1ELb0ELb1ELb0ELb1ELb0EEENS1_21CollectiveEpilogueFwdINS6_IJS8_SA_S9_EEENS6_IJNS7_ILi1EEESI_SI_EEESC_SE_Li256ELb0ELb1ELb0ELb0EEENS1_30DynamicPersistentTileSchedulerILi256ELi256ELb0ELb1ELb0EEEEEEEEEvNT_6ParamsE,@"STO_CUDA_ENTRY STV_DEFAULT"
_ZN7cutlass13device_kernelIN5flash19enable_sm80_to_sm89INS1_16FlashAttnFwdSm80INS1_25CollectiveMainloopFwdSm80ILi8ELi1ELb1EN4cute5tupleIJNS5_1CILi128EEENS7_ILi64EEENS7_ILi256EEEEEELi256ENS_6half_tEfNS_4arch4Sm80ELb1ELb0ELb1ELb0ELb1ELb0ELb1ELb0EEENS1_21CollectiveEpilogueFwdINS6_IJS8_SA_S9_EEENS6_IJNS7_ILi1EEESI_SI_EEESC_SE_Li256ELb0ELb1ELb0ELb0EEENS1_30DynamicPersistentTileSchedulerILi256ELi256ELb0ELb1ELb0EEEEEEEEEvNT_6ParamsE:
[----:B------:R-:W-:Y:S01]  /*0000*/  LDC R1, c[0x0][0x28] ;  /* 0x00000a00ff017b82 */ /* 0x000fe20000000800 */
[----:B------:R-:W-:Y:S05]  /*0010*/  EXIT ;  /* 0x000000000000794d */ /* 0x000fea0003800000 */
.L_x_6:
        /* <DEDUP_REMOVED lines=14> */
.L_x_24:


//--------------------- .text._ZN7cutlass13device_kernelIN5flash19enable_sm80_to_sm89INS1_16FlashAttnFwdSm80INS1_25CollectiveMainloopFwdSm80ILi8ELi1ELb1EN4cute5tupleIJNS5_1CILi128EEENS7_ILi64EEENS7_ILi256EEEEEELi256ENS_6half_tEfNS_4arch4Sm80ELb1ELb0ELb1ELb1ELb1ELb0ELb1ELb0EEENS1_21CollectiveEpilogueFwdINS6_IJS8_SA_S9_EEENS6_IJNS7_ILi1EEESI_SI_EEESC_SE_Li256ELb1ELb1ELb0ELb0EEENS1_19SingleTileSchedulerILb1ELb0ELb1ELi128EEEEEEEEEvNT_6ParamsE --------------------------
	.section	.text._ZN7cutlass13device_kernelIN5flash19enable_sm80_to_sm89INS1_16FlashAttnFwdSm80INS1_25CollectiveMainloopFwdSm80ILi8ELi1ELb1EN4cute5tupleIJNS5_1CILi128EEENS7_ILi64EEENS7_ILi256EEEEEELi256ENS_6half_tEfNS_4arch4Sm80ELb1ELb0ELb1ELb1ELb1ELb0ELb1ELb0EEENS1_21CollectiveEpilogueFwdINS6_IJS8_SA_S9_EEENS6_IJNS7_ILi1EEESI_SI_EEESC_SE_Li256ELb1ELb1ELb0ELb0EEENS1_19SingleTileSchedulerILb1ELb0ELb1ELi128EEEEEEEEEvNT_6ParamsE,"ax",@progbits
	.align	128
.text._ZN7cutlass13device_kernelIN5flash19enable_sm80_to_sm89INS1_16FlashAttnFwdSm80INS1_25CollectiveMainloopFwdSm80ILi8ELi1ELb1EN4cute5tupleIJNS5_1CILi128EEENS7_ILi64EEENS7_ILi256EEEEEELi256ENS_6half_tEfNS_4arch4Sm80ELb1ELb0ELb1ELb1ELb1ELb0ELb1ELb0EEENS1_21CollectiveEpilogueFwdINS6_IJS8_SA_S9_EEENS6_IJNS7_ILi1EEESI_SI_EEESC_SE_Li256ELb1ELb1ELb0ELb0EEENS1_19SingleTileSchedulerILb1ELb0ELb1ELi128EEEEEEEEEvNT_6ParamsE:
        .type           _ZN7cutlass13device_kernelIN5flash19enable_sm80_to_sm89INS1_16FlashAttnFwdSm80INS1_25CollectiveMainloopFwdSm80ILi8ELi1ELb1EN4cute5tupleIJNS5_1CILi128EEENS7_ILi64EEENS7_ILi256EEEEEELi256ENS_6half_tEfNS_4arch4Sm80ELb1ELb0ELb1ELb1ELb1ELb0ELb1ELb0EEENS1_21CollectiveEpilogueFwdINS6_IJS8_SA_S9_EEENS6_IJNS7_ILi1EEESI_SI_EEESC_SE_Li256ELb1ELb1ELb0ELb0EEENS1_19SingleTileSchedulerILb1ELb0ELb1ELi128EEEEEEEEEvNT_6ParamsE,@function
        .size           _ZN7cutlass13device_kernelIN5flash19enable_sm80_to_sm89INS1_16FlashAttnFwdSm80INS1_25CollectiveMainloopFwdSm80ILi8ELi1ELb1EN4cute5tupleIJNS5_1CILi128EEENS7_ILi64EEENS7_ILi256EEEEEELi256ENS_6half_tEfNS_4arch4Sm80ELb1ELb0ELb1ELb1ELb1ELb0ELb1ELb0EEENS1_21CollectiveEpilogueFwdINS6_IJS8_SA_S9_EEENS6_IJNS7_ILi1EEESI_SI_EEESC_SE_Li256ELb1ELb1ELb0ELb0EEENS1_19SingleTileSchedulerILb1ELb0ELb1ELi128EEEEEEEEEvNT_6ParamsE,(.L_x_25 - _ZN7cutlass13device_kernelIN5flash19enable_sm80_to_sm89INS1_16FlashAttnFwdSm80INS1_25CollectiveMainloopFwdSm80ILi8ELi1ELb1EN4cute5tupleIJNS5_1CILi128EEENS7_ILi64EEENS7_ILi256EEEEEELi256ENS_6half_tEfNS_4arch4Sm80ELb1ELb0ELb1ELb1ELb1ELb0ELb1ELb0EEENS1_21CollectiveEpilogueFwdINS6_IJS8_SA_S9_EEENS6_IJNS7_ILi1EEESI_SI_EEESC_SE_Li256ELb1ELb1ELb0ELb0EEENS1_19SingleTileSchedulerILb1ELb0ELb1ELi128EEEEEEEEEvNT_6ParamsE)
        .other          _ZN7cutlass13device_kernelIN5flash19enable_sm80_to_sm89INS1_16FlashAttnFwdSm80INS1_25CollectiveMainloopFwdSm80ILi8ELi1ELb1EN4cute5tupleIJNS5_1CILi128EEENS7_ILi64EEENS7_ILi256EEEEEELi256ENS_6half_tEfNS_4arch4Sm80ELb1ELb0ELb1ELb1ELb1ELb0ELb1ELb0EEENS1_21CollectiveEpilogueFwdINS6_IJS8_SA_S9_EEENS6_IJNS7_ILi1EEESI_SI_EEESC_SE_Li256ELb1ELb1ELb0ELb0EEENS1_19SingleTileSchedulerILb1ELb0ELb1ELi128EEEEEEEEEvNT_6ParamsE,@"STO_CUDA_ENTRY STV_DEFAULT"
_ZN7cutlass13device_kernelIN5flash19enable_sm80_to_sm89INS1_16FlashAttnFwdSm80INS1_25CollectiveMainloopFwdSm80ILi8ELi1ELb1EN4cute5tupleIJNS5_1CILi128EEENS7_ILi64EEENS7_ILi256EEEEEELi256ENS_6half_tEfNS_4arch4Sm80ELb1ELb0ELb1ELb1ELb1ELb0ELb1ELb0EEENS1_21CollectiveEpilogueFwdINS6_IJS8_SA_S9_EEENS6_IJNS7_ILi1EEESI_SI_EEESC_SE_Li256ELb1ELb1ELb0ELb0EEENS1_19SingleTileSchedulerILb1ELb0ELb1ELi128EEEEEEEEEvNT_6ParamsE:
[----:B------:R-:W-:Y:S01]  /*0000*/  LDC R1, c[0x0][0x28] ;  /* 0x00000a00ff017b82 */ /* 0x000fe20000000800 */
[----:B------:R-:W-:Y:S05]  /*0010*/  EXIT ;  /* 0x000000000000794d */ /* 0x000fea0003800000 */
.L_x_7:
        /* <DEDUP_REMOVED lines=14> */
.L_x_25:


//--------------------- .text._ZN7cutlass13device_kernelIN5flash19enable_sm80_to_sm89INS1_16FlashAttnFwdSm80INS1_25CollectiveMainloopFwdSm80ILi8ELi1ELb0EN4cute5tupleIJNS5_1CILi128EEENS7_ILi32EEENS7_ILi256EEEEEELi256ENS_6half_tEfNS_4arch4Sm80ELb1ELb0ELb1ELb1ELb1ELb1ELb1ELb0EEENS1_21CollectiveEpilogueFwdINS6_IJS8_SA_S9_EEENS6_IJNS7_ILi1EEESI_SI_EEESC_SE_Li256ELb1ELb1ELb0ELb0EEENS1_19SingleTileSchedulerILb1ELb0ELb1ELi128EEEEEEEEEvNT_6ParamsE --------------------------
	.section	.text._ZN7cutlass13device_kernelIN5flash19enable_sm80_to_sm89INS1_16FlashAttnFwdSm80INS1_25CollectiveMainloopFwdSm80ILi8ELi1ELb0EN4cute5tupleIJNS5_1CILi128EEENS7_ILi32EEENS7_ILi256EEEEEELi256ENS_6half_tEfNS_4arch4Sm80ELb1ELb0ELb1ELb1ELb1ELb1ELb1ELb0EEENS1_21CollectiveEpilogueFwdINS6_IJS8_SA_S9_EEENS6_IJNS7_ILi1EEESI_SI_EEESC_SE_Li256ELb1ELb1ELb0ELb0EEENS1_19SingleTileSchedulerILb1ELb0ELb1ELi128EEEEEEEEEvNT_6ParamsE,"ax",@progbits
	.align	128
.text._ZN7cutlass13device_kernelIN5flash19enable_sm80_to_sm89INS1_16FlashAttnFwdSm80INS1_25CollectiveMainloopFwdSm80ILi8ELi1ELb0EN4cute5tupleIJNS5_1CILi128EEENS7_ILi32EEENS7_ILi256EEEEEELi256ENS_6half_tEfNS_4arch4Sm80ELb1ELb0ELb1ELb1ELb1ELb1ELb1ELb0EEENS1_21CollectiveEpilogueFwdINS6_IJS8_SA_S9_EEENS6_IJNS7_ILi1EEESI_SI_EEESC_SE_Li256ELb1ELb1ELb0ELb0EEENS1_19SingleTileSchedulerILb1ELb0ELb1ELi128EEEEEEEEEvNT_6ParamsE:
        .type           _ZN7cutlass13device_kernelIN5flash19enable_sm80_to_sm89INS1_16FlashAttnFwdSm80INS1_25CollectiveMainloopFwdSm80ILi8ELi1ELb0EN4cute5tupleIJNS5_1CILi128EEENS7_ILi32EEENS7_ILi256EEEEEELi256ENS_6half_tEfNS_4arch4Sm80ELb1ELb0ELb1ELb1ELb1ELb1ELb1ELb0EEENS1_21CollectiveEpilogueFwdINS6_IJS8_SA_S9_EEENS6_IJNS7_ILi1EEESI_SI_EEESC_SE_Li256ELb1ELb1ELb0ELb0EEENS1_19SingleTileSchedulerILb1ELb0ELb1ELi128EEEEEEEEEvNT_6ParamsE,@function
        .size           _ZN7cutlass13device_kernelIN5flash19enable_sm80_to_sm89INS1_16FlashAttnFwdSm80INS1_25CollectiveMainloopFwdSm80ILi8ELi1ELb0EN4cute5tupleIJNS5_1CILi128EEENS7_ILi32EEENS7_ILi256EEEEEELi256ENS_6half_tEfNS_4arch4Sm80ELb1ELb0ELb1ELb1ELb1ELb1ELb1ELb0EEENS1_21CollectiveEpilogueFwdINS6_IJS8_SA_S9_EEENS6_IJNS7_ILi1EEESI_SI_EEESC_SE_Li256ELb1ELb1ELb0ELb0EEENS1_19SingleTileSchedulerILb1ELb0ELb1ELi128EEEEEEEEEvNT_6ParamsE,(.L_x_26 - _ZN7cutlass13device_kernelIN5flash19enable_sm80_to_sm89INS1_16FlashAttnFwdSm80INS1_25CollectiveMainloopFwdSm80ILi8ELi1ELb0EN4cute5tupleIJNS5_1CILi128EEENS7_ILi32EEENS7_ILi256EEEEEELi256ENS_6half_tEfNS_4arch4Sm80ELb1ELb0ELb1ELb1ELb1ELb1ELb1ELb0EEENS1_21CollectiveEpilogueFwdINS6_IJS8_SA_S9_EEENS6_IJNS7_ILi1EEESI_SI_EEESC_SE_Li256ELb1ELb1ELb0ELb0EEENS1_19SingleTileSchedulerILb1ELb0ELb1ELi128EEEEEEEEEvNT_6ParamsE)
        .other          _ZN7cutlass13device_kernelIN5flash19enable_sm80_to_sm89INS1_16FlashAttnFwdSm80INS1_25CollectiveMainloopFwdSm80ILi8ELi1ELb0EN4cute5tupleIJNS5_1CILi128EEENS7_ILi32EEENS7_ILi256EEEEEELi256ENS_6half_tEfNS_4arch4Sm80ELb1ELb0ELb1ELb1ELb1ELb1ELb1ELb0EEENS1_21CollectiveEpilogueFwdINS6_IJS8_SA_S9_EEENS6_IJNS7_ILi1EEESI_SI_EEESC_SE_Li256ELb1ELb1ELb0ELb0EEENS1_19SingleTileSchedulerILb1ELb0ELb1ELi128EEEEEEEEEvNT_6ParamsE,@"STO_CUDA_ENTRY STV_DEFAULT"
_ZN7cutlass13device_kernelIN5flash19enable_sm80_to_sm89INS1_16FlashAttnFwdSm80INS1_25CollectiveMainloopFwdSm80ILi8ELi1ELb0EN4cute5tupleIJNS5_1CILi128EEENS7_ILi32EEENS7_ILi256EEEEEELi256ENS_6half_tEfNS_4arch4Sm80ELb1ELb0ELb1ELb1ELb1ELb1ELb1ELb0EEENS1_21CollectiveEpilogueFwdINS6_IJS8_SA_S9_EEENS6_IJNS7_ILi1EEESI_SI_EEESC_SE_Li256ELb1ELb1ELb0ELb0EEENS1_19SingleTileSchedulerILb1ELb0ELb1ELi128EEEEEEEEEvNT_6ParamsE:
[----:B------:R-:W-:Y:S01]  /*0000*/  LDC R1, c[0x0][0x28] ;  /* 0x00000a00ff017b82 */ /* 0x000fe20000000800 */
[----:B------:R-:W-:Y:S05]  /*0010*/  EXIT ;  /* 0x000000000000794d */ /* 0x000fea0003800000 */
.L_x_8:
        /* <DEDUP_REMOVED lines=14> */
.L_x_26:


//--------------------- .text._ZN7cutlass13device_kernelIN5flash19enable_sm80_to_sm89INS1_16FlashAttnFwdSm80INS1_25CollectiveMainloopFwdSm80ILi8ELi1ELb0EN4cute5tupleIJNS5_1CILi128EEENS7_ILi96EEENS7_ILi256EEEEEELi256ENS_6half_tEfNS_4arch4Sm80ELb0ELb0ELb1ELb0ELb1ELb0ELb1ELb0EEENS1_21CollectiveEpilogueFwdINS6_IJS8_SA_S9_EEENS6_IJNS7_ILi1EEESI_SI_EEESC_SE_Li256ELb0ELb1ELb0ELb0EEENS1_19SingleTileSchedulerILb0ELb0ELb1ELi128EEEEEEEEEvNT_6ParamsE --------------------------
	.section	.text._ZN7cutlass13device_kernelIN5flash19enable_sm80_to_sm89INS1_16FlashAttnFwdSm80INS1_25CollectiveMainloopFwdSm80ILi8ELi1ELb0EN4cute5tupleIJNS5_1CILi128EEENS7_ILi96EEENS7_ILi256EEEEEELi256ENS_6half_tEfNS_4arch4Sm80ELb0ELb0ELb1ELb0ELb1ELb0ELb1ELb0EEENS1_21CollectiveEpilogueFwdINS6_IJS8_SA_S9_EEENS6_IJNS7_ILi1EEESI_SI_EEESC_SE_Li256ELb0ELb1ELb0ELb0EEENS1_19SingleTileSchedulerILb0ELb0ELb1ELi128EEEEEEEEEvNT_6ParamsE,"ax",@progbits
	.align	128
.text._ZN7cutlass13device_kernelIN5flash19enable_sm80_to_sm89INS1_16FlashAttnFwdSm80INS1_25CollectiveMainloopFwdSm80ILi8ELi1ELb0EN4cute5tupleIJNS5_1CILi128EEENS7_ILi96EEENS7_ILi256EEEEEELi256ENS_6half_tEfNS_4arch4Sm80ELb0ELb0ELb1ELb0ELb1ELb0ELb1ELb0EEENS1_21CollectiveEpilogueFwdINS6_IJS8_SA_S9_EEENS6_IJNS7_ILi1EEESI_SI_EEESC_SE_Li256ELb0ELb1ELb0ELb0EEENS1_19SingleTileSchedulerILb0ELb0ELb1ELi128EEEEEEEEEvNT_6ParamsE:
        .type           _ZN7cutlass13device_kernelIN5flash19enable_sm80_to_sm89INS1_16FlashAttnFwdSm80INS1_25CollectiveMainloopFwdSm80ILi8ELi1ELb0EN4cute5tupleIJNS5_1CILi128EEENS7_ILi96EEENS7_ILi256EEEEEELi256ENS_6half_tEfNS_4arch4Sm80ELb0ELb0ELb1ELb0ELb1ELb0ELb1ELb0EEENS1_21CollectiveEpilogueFwdINS6_IJS8_SA_S9_EEENS6_IJNS7_ILi1EEESI_SI_EEESC_SE_Li256ELb0ELb1ELb0ELb0EEENS1_19SingleTileSchedulerILb0ELb0ELb1ELi128EEEEEEEEEvNT_6ParamsE,@function
        .size           _ZN7cutlass13device_kernelIN5flash19enable_sm80_to_sm89INS1_16FlashAttnFwdSm80INS1_25CollectiveMainloopFwdSm80ILi8ELi1ELb0EN4cute5tupleIJNS5_1CILi128EEENS7_ILi96EEENS7_ILi256EEEEEELi256ENS_6half_tEfNS_4arch4Sm80ELb0ELb0ELb1ELb0ELb1ELb0ELb1ELb0EEENS1_21CollectiveEpilogueFwdINS6_IJS8_SA_S9_EEENS6_IJNS7_ILi1EEESI_SI_EEESC_SE_Li256ELb0ELb1ELb0ELb0EEENS1_19SingleTileSchedulerILb0ELb0ELb1ELi128EEEEEEEEEvNT_6ParamsE,(.L_x_27 - _ZN7cutlass13device_kernelIN5flash19enable_sm80_to_sm89INS1_16FlashAttnFwdSm80INS1_25CollectiveMainloopFwdSm80ILi8ELi1ELb0EN4cute5tupleIJNS5_1CILi128EEENS7_ILi96EEENS7_ILi256EEEEEELi256ENS_6half_tEfNS_4arch4Sm80ELb0ELb0ELb1ELb0ELb1ELb0ELb1ELb0EEENS1_21CollectiveEpilogueFwdINS6_IJS8_SA_S9_EEENS6_IJNS7_ILi1EEESI_SI_EEESC_SE_Li256ELb0ELb1ELb0ELb0EEENS1_19SingleTileSchedulerILb0ELb0ELb1ELi128EEEEEEEEEvNT_6ParamsE)
        .other          _ZN7cutlass13device_kernelIN5flash19enable_sm80_to_sm89INS1_16FlashAttnFwdSm80INS1_25CollectiveMainloopFwdSm80ILi8ELi1ELb0EN4cute5tupleIJNS5_1CILi128EEENS7_ILi96EEENS7_ILi256EEEEEELi256ENS_6half_tEfNS_4arch4Sm80ELb0ELb0ELb1ELb0ELb1ELb0ELb1ELb0EEENS1_21CollectiveEpilogueFwdINS6_IJS8_SA_S9_EEENS6_IJNS7_ILi1EEESI_SI_EEESC_SE_Li256ELb0ELb1ELb0ELb0EEENS1_19SingleTileSchedulerILb0ELb0ELb1ELi128EEEEEEEEEvNT_6ParamsE,@"STO_CUDA_ENTRY STV_DEFAULT"
_ZN7cutlass13device_kernelIN5flash19enable_sm80_to_sm89INS1_16FlashAttnFwdSm80INS1_25CollectiveMainloopFwdSm80ILi8ELi1ELb0EN4cute5tupleIJNS5_1CILi128EEENS7_ILi96EEENS7_ILi256EEEEEELi256ENS_6half_tEfNS_4arch4Sm80ELb0ELb0ELb1ELb0ELb1ELb0ELb1ELb0EEENS1_21CollectiveEpilogueFwdINS6_IJS8_SA_S9_EEENS6_IJNS7_ILi1EEESI_SI_EEESC_SE_Li256ELb0ELb1ELb0ELb0EEENS1_19SingleTileSchedulerILb0ELb0ELb1ELi128EEEEEEEEEvNT_6ParamsE:
[----:B------:R-:W-:Y:S01]  /*0000*/  LDC R1, c[0x0][0x28] ;  /* 0x00000a00ff017b82 */ /* 0x000fe20000000800 */
[----:B------:R-:W-:Y:S05]  /*0010*/  EXIT ;  /* 0x000000000000794d */ /* 0x000fea0003800000 */
.L_x_9:
        /* <DEDUP_REMOVED lines=14> */
.L_x_27:


//--------------------- .text._ZN7cutlass13device_kernelIN5flash19enable_sm80_to_sm89INS1_16FlashAttnFwdSm80INS1_25CollectiveMainloopFwdSm80ILi8ELi1ELb0EN4cute5tupleIJNS5_1CILi128EEENS7_ILi96EEENS7_ILi256EEEEEELi256ENS_6half_tEfNS_4arch4Sm80ELb0ELb0ELb1ELb1ELb1ELb0ELb1ELb0EEENS1_21CollectiveEpilogueFwdINS6_IJS8_SA_S9_EEENS6_IJNS7_ILi1EEESI_SI_EEESC_SE_Li256ELb1ELb1ELb0ELb0EEENS1_19SingleTileSchedulerILb1ELb0ELb1ELi128EEEEEEEEEvNT_6ParamsE --------------------------
	.section	.text._ZN7cutlass13device_kernelIN5flash19enable_sm80_to_sm89INS1_16FlashAttnFwdSm80INS1_25CollectiveMainloopFwdSm80ILi8ELi1ELb0EN4cute5tupleIJNS5_1CILi128EEENS7_ILi96EEENS7_ILi256EEEEEELi256ENS_6half_tEfNS_4arch4Sm80ELb0ELb0ELb1ELb1ELb1ELb0ELb1ELb0EEENS1_21CollectiveEpilogueFwdINS6_IJS8_SA_S9_EEENS6_IJNS7_ILi1EEESI_SI_EEESC_SE_Li256ELb1ELb1ELb0ELb0EEENS1_19SingleTileSchedulerILb1ELb0ELb1ELi128EEEEEEEEEvNT_6ParamsE,"ax",@progbits
	.align	128
.text._ZN7cutlass13device_kernelIN5flash19enable_sm80_to_sm89INS1_16FlashAttnFwdSm80INS1_25CollectiveMainloopFwdSm80ILi8ELi1ELb0EN4cute5tupleIJNS5_1CILi128EEENS7_ILi96EEENS7_ILi256EEEEEELi256ENS_6half_tEfNS_4arch4Sm80ELb0ELb0ELb1ELb1ELb1ELb0ELb1ELb0EEENS1_21CollectiveEpilogueFwdINS6_IJS8_SA_S9_EEENS6_IJNS7_ILi1EEESI_SI_EEESC_SE_Li256ELb1ELb1ELb0ELb0EEENS1_19SingleTileSchedulerILb1ELb0ELb1ELi128EEEEEEEEEvNT_6ParamsE:
        .type           _ZN7cutlass13device_kernelIN5flash19enable_sm80_to_sm89INS1_16FlashAttnFwdSm80INS1_25CollectiveMainloopFwdSm80ILi8ELi1ELb0EN4cute5tupleIJNS5_1CILi128EEENS7_ILi96EEENS7_ILi256EEEEEELi256ENS_6half_tEfNS_4arch4Sm80ELb0ELb0ELb1ELb1ELb1ELb0ELb1ELb0EEENS1_21CollectiveEpilogueFwdINS6_IJS8_SA_S9_EEENS6_IJNS7_ILi1EEESI_SI_EEESC_SE_Li256ELb1ELb1ELb0ELb0EEENS1_19SingleTileSchedulerILb1ELb0ELb1ELi128EEEEEEEEEvNT_6ParamsE,@function
        .size           _ZN7cutlass13device_kernelIN5flash19enable_sm80_to_sm89INS1_16FlashAttnFwdSm80INS1_25CollectiveMainloopFwdSm80ILi8ELi1ELb0EN4cute5tupleIJNS5_1CILi128EEENS7_ILi96EEENS7_ILi256EEEEEELi256ENS_6half_tEfNS_4arch4Sm80ELb0ELb0ELb1ELb1ELb1ELb0ELb1ELb0EEENS1_21CollectiveEpilogueFwdINS6_IJS8_SA_S9_EEENS6_IJNS7_ILi1EEESI_SI_EEESC_SE_Li256ELb1ELb1ELb0ELb0EEENS1_19SingleTileSchedulerILb1ELb0ELb1ELi128EEEEEEEEEvNT_6ParamsE,(.L_x_28 - _ZN7cutlass13device_kernelIN5flash19enable_sm80_to_sm89INS1_16FlashAttnFwdSm80INS1_25CollectiveMainloopFwdSm80ILi8ELi1ELb0EN4cute5tupleIJNS5_1CILi128EEENS7_ILi96EEENS7_ILi256EEEEEELi256ENS_6half_tEfNS_4arch4Sm80ELb0ELb0ELb1ELb1ELb1ELb0ELb1ELb0EEENS1_21CollectiveEpilogueFwdINS6_IJS8_SA_S9_EEENS6_IJNS7_ILi1EEESI_SI_EEESC_SE_Li256ELb1ELb1ELb0ELb0EEENS1_19SingleTileSchedulerILb1ELb0ELb1ELi128EEEEEEEEEvNT_6ParamsE)
        .other          _ZN7cutlass13device_kernelIN5flash19enable_sm80_to_sm89INS1_16FlashAttnFwdSm80INS1_25CollectiveMainloopFwdSm80ILi8ELi1ELb0EN4cute5tupleIJNS5_1CILi128EEENS7_ILi96EEENS7_ILi256EEEEEELi256ENS_6half_tEfNS_4arch4Sm80ELb0ELb0ELb1ELb1ELb1ELb0ELb1ELb0EEENS1_21CollectiveEpilogueFwdINS6_IJS8_SA_S9_EEENS6_IJNS7_ILi1EEESI_SI_EEESC_SE_Li256ELb1ELb1ELb0ELb0EEENS1_19SingleTileSchedulerILb1ELb0ELb1ELi128EEEEEEEEEvNT_6ParamsE,@"STO_CUDA_ENTRY STV_DEFAULT"
_ZN7cutlass13device_kernelIN5flash19enable_sm80_to_sm89INS1_16FlashAttnFwdSm80INS1_25CollectiveMainloopFwdSm80ILi8ELi1ELb0EN4cute5tupleIJNS5_1CILi128EEENS7_ILi96EEENS7_ILi256EEEEEELi256ENS_6half_tEfNS_4arch4Sm80ELb0ELb0ELb1ELb1ELb1ELb0ELb1ELb0EEENS1_21CollectiveEpilogueFwdINS6_IJS8_SA_S9_EEENS6_IJNS7_ILi1EEESI_SI_EEESC_SE_Li256ELb1ELb1ELb0ELb0EEENS1_19SingleTileSchedulerILb1ELb0ELb1ELi128EEEEEEEEEvNT_6ParamsE:
[----:B------:R-:W-:Y:S01]  /*0000*/  LDC R1, c[0x0][0x28] ;  /* 0x00000a00ff017b82 */ /* 0x000fe20000000800 */
[----:B------:R-:W-:Y:S05]  /*0010*/  EXIT ;  /* 0x000000000000794d */ /* 0x000fea0003800000 */
.L_x_10:
        /* <DEDUP_REMOVED lines=14> */
.L_x_28:


//--------------------- .text._ZN7cutlass13device_kernelIN5flash19enable_sm80_to_sm89INS1_16FlashAttnFwdSm80INS1_25CollectiveMainloopFwdSm80ILi8ELi1ELb0EN4cute5tupleIJNS5_1CILi128EEENS7_ILi48EEENS7_ILi256EEEEEELi256ENS_6half_tEfNS_4arch4Sm80ELb0ELb0ELb1ELb1ELb1ELb1ELb1ELb0EEENS1_21CollectiveEpilogueFwdINS6_IJS8_SA_S9_EEENS6_IJNS7_ILi1EEESI_SI_EEESC_SE_Li256ELb1ELb1ELb0ELb0EEENS1_19SingleTileSchedulerILb1ELb0ELb1ELi128EEEEEEEEEvNT_6ParamsE --------------------------
	.section	.text._ZN7cutlass13device_kernelIN5flash19enable_sm80_to_sm89INS1_16FlashAttnFwdSm80INS1_25CollectiveMainloopFwdSm80ILi8ELi1ELb0EN4cute5tupleIJNS5_1CILi128EEENS7_ILi48EEENS7_ILi256EEEEEELi256ENS_6half_tEfNS_4arch4Sm80ELb0ELb0ELb1ELb1ELb1ELb1ELb1ELb0EEENS1_21CollectiveEpilogueFwdINS6_IJS8_SA_S9_EEENS6_IJNS7_ILi1EEESI_SI_EEESC_SE_Li256ELb1ELb1ELb0ELb0EEENS1_19SingleTileSchedulerILb1ELb0ELb1ELi128EEEEEEEEEvNT_6ParamsE,"ax",@progbits
	.align	128
.text._ZN7cutlass13device_kernelIN5flash19enable_sm80_to_sm89INS1_16FlashAttnFwdSm80INS1_25CollectiveMainloopFwdSm80ILi8ELi1ELb0EN4cute5tupleIJNS5_1CILi128EEENS7_ILi48EEENS7_ILi256EEEEEELi256ENS_6half_tEfNS_4arch4Sm80ELb0ELb0ELb1ELb1ELb1ELb1ELb1ELb0EEENS1_21CollectiveEpilogueFwdINS6_IJS8_SA_S9_EEENS6_IJNS7_ILi1EEESI_SI_EEESC_SE_Li256ELb1ELb1ELb0ELb0EEENS1_19SingleTileSchedulerILb1ELb0ELb1ELi128EEEEEEEEEvNT_6ParamsE:
        .type           _ZN7cutlass13device_kernelIN5flash19enable_sm80_to_sm89INS1_16FlashAttnFwdSm80INS1_25CollectiveMainloopFwdSm80ILi8ELi1ELb0EN4cute5tupleIJNS5_1CILi128EEENS7_ILi48EEENS7_ILi256EEEEEELi256ENS_6half_tEfNS_4arch4Sm80ELb0ELb0ELb1ELb1ELb1ELb1ELb1ELb0EEENS1_21CollectiveEpilogueFwdINS6_IJS8_SA_S9_EEENS6_IJNS7_ILi1EEESI_SI_EEESC_SE_Li256ELb1ELb1ELb0ELb0EEENS1_19SingleTileSchedulerILb1ELb0ELb1ELi128EEEEEEEEEvNT_6ParamsE,@function
        .size           _ZN7cutlass13device_kernelIN5flash19enable_sm80_to_sm89INS1_16FlashAttnFwdSm80INS1_25CollectiveMainloopFwdSm80ILi8ELi1ELb0EN4cute5tupleIJNS5_1CILi128EEENS7_ILi48EEENS7_ILi256EEEEEELi256ENS_6half_tEfNS_4arch4Sm80ELb0ELb0ELb1ELb1ELb1ELb1ELb1ELb0EEENS1_21CollectiveEpilogueFwdINS6_IJS8_SA_S9_EEENS6_IJNS7_ILi1EEESI_SI_EEESC_SE_Li256ELb1ELb1ELb0ELb0EEENS1_19SingleTileSchedulerILb1ELb0ELb1ELi128EEEEEEEEEvNT_6ParamsE,(.L_x_29 - _ZN7cutlass13device_kernelIN5flash19enable_sm80_to_sm89INS1_16FlashAttnFwdSm80INS1_25CollectiveMainloopFwdSm80ILi8ELi1ELb0EN4cute5tupleIJNS5_1CILi128EEENS7_ILi48EEENS7_ILi256EEEEEELi256ENS_6half_tEfNS_4arch4Sm80ELb0ELb0ELb1ELb1ELb1ELb1ELb1ELb0EEENS1_21CollectiveEpilogueFwdINS6_IJS8_SA_S9_EEENS6_IJNS7_ILi1EEESI_SI_EEESC_SE_Li256ELb1ELb1ELb0ELb0EEENS1_19SingleTileSchedulerILb1ELb0ELb1ELi128EEEEEEEEEvNT_6ParamsE)
        .other          _ZN7cutlass13device_kernelIN5flash19enable_sm80_to_sm89INS1_16FlashAttnFwdSm80INS1_25CollectiveMainloopFwdSm80ILi8ELi1ELb0EN4cute5tupleIJNS5_1CILi128EEENS7_ILi48EEENS7_ILi256EEEEEELi256ENS_6half_tEfNS_4arch4Sm80ELb0ELb0ELb1ELb1ELb1ELb1ELb1ELb0EEENS1_21CollectiveEpilogueFwdINS6_IJS8_SA_S9_EEENS6_IJNS7_ILi1EEESI_SI_EEESC_SE_Li256ELb1ELb1ELb0ELb0EEENS1_19SingleTileSchedulerILb1ELb0ELb1ELi128EEEEEEEEEvNT_6ParamsE,@"STO_CUDA_ENTRY STV_DEFAULT"
_ZN7cutlass13device_kernelIN5flash19enable_sm80_to_sm89INS1_16FlashAttnFwdSm80INS1_25CollectiveMainloopFwdSm80ILi8ELi1ELb0EN4cute5tupleIJNS5_1CILi128EEENS7_ILi48EEENS7_ILi256EEEEEELi256ENS_6half_tEfNS_4arch4Sm80ELb0ELb0ELb1ELb1ELb1ELb1ELb1ELb0EEENS1_21CollectiveEpilogueFwdINS6_IJS8_SA_S9_EEENS6_IJNS7_ILi1EEESI_SI_EEESC_SE_Li256ELb1ELb1ELb0ELb0EEENS1_19SingleTileSchedulerILb1ELb0ELb1ELi128EEEEEEEEEvNT_6ParamsE:
[----:B------:R-:W-:Y:S01]  /*0000*/  LDC R1, c[0x0][0x28] ;  /* 0x00000a00ff017b82 */ /* 0x000fe20000000800 */
[----:B------:R-:W-:Y:S05]  /*0010*/  EXIT ;  /* 0x000000000000794d */ /* 0x000fea0003800000 */
.L_x_11:
        /* <DEDUP_REMOVED lines=14> */
.L_x_29:


//--------------------- .text._ZN7cutlass13device_kernelIN5flash19enable_sm80_to_sm89INS1_16FlashAttnFwdSm80INS1_25CollectiveMainloopFwdSm80ILi8ELi1ELb0EN4cute5tupleIJNS5_1CILi128EEENS7_ILi64EEENS7_ILi256EEEEEELi256ENS_6half_tEfNS_4arch4Sm80ELb0ELb1ELb1ELb0ELb1ELb0ELb1ELb0EEENS1_21CollectiveEpilogueFwdINS6_IJS8_SA_S9_EEENS6_IJNS7_ILi1EEESI_SI_EEESC_SE_Li256ELb0ELb1ELb0ELb0EEENS1_19SingleTileSchedulerILb0ELb0ELb1ELi128EEEEEEEEEvNT_6ParamsE --------------------------
	.section	.text._ZN7cutlass13device_kernelIN5flash19enable_sm80_to_sm89INS1_16FlashAttnFwdSm80INS1_25CollectiveMainloopFwdSm80ILi8ELi1ELb0EN4cute5tupleIJNS5_1CILi128EEENS7_ILi64EEENS7_ILi256EEEEEELi256ENS_6half_tEfNS_4arch4Sm80ELb0ELb1ELb1ELb0ELb1ELb0ELb1ELb0EEENS1_21CollectiveEpilogueFwdINS6_IJS8_SA_S9_EEENS6_IJNS7_ILi1EEESI_SI_EEESC_SE_Li256ELb0ELb1ELb0ELb0EEENS1_19SingleTileSchedulerILb0ELb0ELb1ELi128EEEEEEEEEvNT_6ParamsE,"ax",@progbits
	.align	128
.text._ZN7cutlass13device_kernelIN5flash19enable_sm80_to_sm89INS1_16FlashAttnFwdSm80INS1_25CollectiveMainloopFwdSm80ILi8ELi1ELb0EN4cute5tupleIJNS5_1CILi128EEENS7_ILi64EEENS7_ILi256EEEEEELi256ENS_6half_tEfNS_4arch4Sm80ELb0ELb1ELb1ELb0ELb1ELb0ELb1ELb0EEENS1_21CollectiveEpilogueFwdINS6_IJS8_SA_S9_EEENS6_IJNS7_ILi1EEESI_SI_EEESC_SE_Li256ELb0ELb1ELb0ELb0EEENS1_19SingleTileSchedulerILb0ELb0ELb1ELi128EEEEEEEEEvNT_6ParamsE:
        .type           _ZN7cutlass13device_kernelIN5flash19enable_sm80_to_sm89INS1_16FlashAttnFwdSm80INS1_25CollectiveMainloopFwdSm80ILi8ELi1ELb0EN4cute5tupleIJNS5_1CILi128EEENS7_ILi64EEENS7_ILi256EEEEEELi256ENS_6half_tEfNS_4arch4Sm80ELb0ELb1ELb1ELb0ELb1ELb0ELb1ELb0EEENS1_21CollectiveEpilogueFwdINS6_IJS8_SA_S9_EEENS6_IJNS7_ILi1EEESI_SI_EEESC_SE_Li256ELb0ELb1ELb0ELb0EEENS1_19SingleTileSchedulerILb0ELb0ELb1ELi128EEEEEEEEEvNT_6ParamsE,@function
        .size           _ZN7cutlass13device_kernelIN5flash19enable_sm80_to_sm89INS1_16FlashAttnFwdSm80INS1_25CollectiveMainloopFwdSm80ILi8ELi1ELb0EN4cute5tupleIJNS5_1CILi128EEENS7_ILi64EEENS7_ILi256EEEEEELi256ENS_6half_tEfNS_4arch4Sm80ELb0ELb1ELb1ELb0ELb1ELb0ELb1ELb0EEENS1_21CollectiveEpilogueFwdINS6_IJS8_SA_S9_EEENS6_IJNS7_ILi1EEESI_SI_EEESC_SE_Li256ELb0ELb1ELb0ELb0EEENS1_19SingleTileSchedulerILb0ELb0ELb1ELi128EEEEEEEEEvNT_6ParamsE,(.L_x_30 - _ZN7cutlass13device_kernelIN5flash19enable_sm80_to_sm89INS1_16FlashAttnFwdSm80INS1_25CollectiveMainloopFwdSm80ILi8ELi1ELb0EN4cute5tupleIJNS5_1CILi128EEENS7_ILi64EEENS7_ILi256EEEEEELi256ENS_6half_tEfNS_4arch4Sm80ELb0ELb1ELb1ELb0ELb1ELb0ELb1ELb0EEENS1_21CollectiveEpilogueFwdINS6_IJS8_SA_S9_EEENS6_IJNS7_ILi1EEESI_SI_EEESC_SE_Li256ELb0ELb1ELb0ELb0EEENS1_19SingleTileSchedulerILb0ELb0ELb1ELi128EEEEEEEEEvNT_6ParamsE)
        .other          _ZN7cutlass13device_kernelIN5flash19enable_sm80_to_sm89INS1_16FlashAttnFwdSm80INS1_25CollectiveMainloopFwdSm80ILi8ELi1ELb0EN4cute5tupleIJNS5_1CILi128EEENS7_ILi64EEENS7_ILi256EEEEEELi256ENS_6half_tEfNS_4arch4Sm80ELb0ELb1ELb1ELb0ELb1ELb0ELb1ELb0EEENS1_21CollectiveEpilogueFwdINS6_IJS8_SA_S9_EEENS6_IJNS7_ILi1EEESI_SI_EEESC_SE_Li256ELb0ELb1ELb0ELb0EEENS1_19SingleTileSchedulerILb0ELb0ELb1ELi128EEEEEEEEEvNT_6ParamsE,@"STO_CUDA_ENTRY STV_DEFAULT"
_ZN7cutlass13device_kernelIN5flash19enable_sm80_to_sm89INS1_16FlashAttnFwdSm80INS1_25CollectiveMainloopFwdSm80ILi8ELi1ELb0EN4cute5tupleIJNS5_1CILi128EEENS7_ILi64EEENS7_ILi256EEEEEELi256ENS_6half_tEfNS_4arch4Sm80ELb0ELb1ELb1ELb0ELb1ELb0ELb1ELb0EEENS1_21CollectiveEpilogueFwdINS6_IJS8_SA_S9_EEENS6_IJNS7_ILi1EEESI_SI_EEESC_SE_Li256ELb0ELb1ELb0ELb0EEENS1_19SingleTileSchedulerILb0ELb0ELb1ELi128EEEEEEEEEvNT_6ParamsE:
[----:B------:R-:W-:Y:S01]  /*0000*/  LDC R1, c[0x0][0x28] ;  /* 0x00000a00ff017b82 */ /* 0x000fe20000000800 */
[----:B------:R-:W-:Y:S05]  /*0010*/  EXIT ;  /* 0x000000000000794d */ /* 0x000fea0003800000 */
.L_x_12:
        /* <DEDUP_REMOVED lines=14> */
.L_x_30:


//--------------------- .text._ZN7cutlass13device_kernelIN5flash19enable_sm80_to_sm89INS1_16FlashAttnFwdSm80INS1_25CollectiveMainloopFwdSm80ILi8ELi1ELb0EN4cute5tupleIJNS5_1CILi128EEENS7_ILi64EEENS7_ILi256EEEEEELi256ENS_6half_tEfNS_4arch4Sm80ELb0ELb1ELb1ELb1ELb1ELb0ELb1ELb0EEENS1_21CollectiveEpilogueFwdINS6_IJS8_SA_S9_EEENS6_IJNS7_ILi1EEESI_SI_EEESC_SE_Li256ELb1ELb1ELb0ELb0EEENS1_19SingleTileSchedulerILb1ELb0ELb1ELi128EEEEEEEEEvNT_6ParamsE --------------------------
	.section	.text._ZN7cutlass13device_kernelIN5flash19enable_sm80_to_sm89INS1_16FlashAttnFwdSm80INS1_25CollectiveMainloopFwdSm80ILi8ELi1ELb0EN4cute5tupleIJNS5_1CILi128EEENS7_ILi64EEENS7_ILi256EEEEEELi256ENS_6half_tEfNS_4arch4Sm80ELb0ELb1ELb1ELb1ELb1ELb0ELb1ELb0EEENS1_21CollectiveEpilogueFwdINS6_IJS8_SA_S9_EEENS6_IJNS7_ILi1EEESI_SI_EEESC_SE_Li256ELb1ELb1ELb0ELb0EEENS1_19SingleTileSchedulerILb1ELb0ELb1ELi128EEEEEEEEEvNT_6ParamsE,"ax",@progbits
	.align	128
.text._ZN7cutlass13device_kernelIN5flash19enable_sm80_to_sm89INS1_16FlashAttnFwdSm80INS1_25CollectiveMainloopFwdSm80ILi8ELi1ELb0EN4cute5tupleIJNS5_1CILi128EEENS7_ILi64EEENS7_ILi256EEEEEELi256ENS_6half_tEfNS_4arch4Sm80ELb0ELb1ELb1ELb1ELb1ELb0ELb1ELb0EEENS1_21CollectiveEpilogueFwdINS6_IJS8_SA_S9_EEENS6_IJNS7_ILi1EEESI_SI_EEESC_SE_Li256ELb1ELb1ELb0ELb0EEENS1_19SingleTileSchedulerILb1ELb0ELb1ELi128EEEEEEEEEvNT_6ParamsE:
        .type           _ZN7cutlass13device_kernelIN5flash19enable_sm80_to_sm89INS1_16FlashAttnFwdSm80INS1_25CollectiveMainloopFwdSm80ILi8ELi1ELb0EN4cute5tupleIJNS5_1CILi128EEENS7_ILi64EEENS7_ILi256EEEEEELi256ENS_6half_tEfNS_4arch4Sm80ELb0ELb1ELb1ELb1ELb1ELb0ELb1ELb0EEENS1_21CollectiveEpilogueFwdINS6_IJS8_SA_S9_EEENS6_IJNS7_ILi1EEESI_SI_EEESC_SE_Li256ELb1ELb1ELb0ELb0EEENS1_19SingleTileSchedulerILb1ELb0ELb1ELi128EEEEEEEEEvNT_6ParamsE,@function
        .size           _ZN7cutlass13device_kernelIN5flash19enable_sm80_to_sm89INS1_16FlashAttnFwdSm80INS1_25CollectiveMainloopFwdSm80ILi8ELi1ELb0EN4cute5tupleIJNS5_1CILi128EEENS7_ILi64EEENS7_ILi256EEEEEELi256ENS_6half_tEfNS_4arch4Sm80ELb0ELb1ELb1ELb1ELb1ELb0ELb1ELb0EEENS1_21CollectiveEpilogueFwdINS6_IJS8_SA_S9_EEENS6_IJNS7_ILi1EEESI_SI_EEESC_SE_Li256ELb1ELb1ELb0ELb0EEENS1_19SingleTileSchedulerILb1ELb0ELb1ELi128EEEEEEEEEvNT_6ParamsE,(.L_x_31 - _ZN7cutlass13device_kernelIN5flash19enable_sm80_to_sm89INS1_16FlashAttnFwdSm80INS1_25CollectiveMainloopFwdSm80ILi8ELi1ELb0EN4cute5tupleIJNS5_1CILi128EEENS7_ILi64EEENS7_ILi256EEEEEELi256ENS_6half_tEfNS_4arch4Sm80ELb0ELb1ELb1ELb1ELb1ELb0ELb1ELb0EEENS1_21CollectiveEpilogueFwdINS6_IJS8_SA_S9_EEENS6_IJNS7_ILi1EEESI_SI_EEESC_SE_Li256ELb1ELb1ELb0ELb0EEENS1_19SingleTileSchedulerILb1ELb0ELb1ELi128EEEEEEEEEvNT_6ParamsE)
        .other          _ZN7cutlass13device_kernelIN5flash19enable_sm80_to_sm89INS1_16FlashAttnFwdSm80INS1_25CollectiveMainloopFwdSm80ILi8ELi1ELb0EN4cute5tupleIJNS5_1CILi128EEENS7_ILi64EEENS7_ILi256EEEEEELi256ENS_6half_tEfNS_4arch4Sm80ELb0ELb1ELb1ELb1ELb1ELb0ELb1ELb0EEENS1_21CollectiveEpilogueFwdINS6_IJS8_SA_S9_EEENS6_IJNS7_ILi1EEESI_SI_EEESC_SE_Li256ELb1ELb1ELb0ELb0EEENS1_19SingleTileSchedulerILb1ELb0ELb1ELi128EEEEEEEEEvNT_6ParamsE,@"STO_CUDA_ENTRY STV_DEFAULT"
_ZN7cutlass13device_kernelIN5flash19enable_sm80_to_sm89INS1_16FlashAttnFwdSm80INS1_25CollectiveMainloopFwdSm80ILi8ELi1ELb0EN4cute5tupleIJNS5_1CILi128EEENS7_ILi64EEENS7_ILi256EEEEEELi256ENS_6half_tEfNS_4arch4Sm80ELb0ELb1ELb1ELb1ELb1ELb0ELb1ELb0EEENS1_21CollectiveEpilogueFwdINS6_IJS8_SA_S9_EEENS6_IJNS7_ILi1EEESI_SI_EEESC_SE_Li256ELb1ELb1ELb0ELb0EEENS1_19SingleTileSchedulerILb1ELb0ELb1ELi128EEEEEEEEEvNT_6ParamsE:
[----:B------:R-:W-:Y:S01]  /*0000*/  LDC R1, c[0x0][0x28] ;  /* 0x00000a00ff017b82 */ /* 0x000fe20000000800 */
[----:B------:R-:W-:Y:S05]  /*0010*/  EXIT ;  /* 0x000000000000794d */ /* 0x000fea0003800000 */
.L_x_13:
        /* <DEDUP_REMOVED lines=14> */
.L_x_31:


//--------------------- .text._ZN7cutlass13device_kernelIN5flash19enable_sm80_to_sm89INS1_16FlashAttnFwdSm80INS1_25CollectiveMainloopFwdSm80ILi8ELi1ELb0EN4cute5tupleIJNS5_1CILi128EEENS7_ILi48EEENS7_ILi256EEEEEELi256ENS_6half_tEfNS_4arch4Sm80ELb0ELb1ELb1ELb1ELb1ELb1ELb1ELb0EEENS1_21CollectiveEpilogueFwdINS6_IJS8_SA_S9_EEENS6_IJNS7_ILi1EEESI_SI_EEESC_SE_Li256ELb1ELb1ELb0ELb0EEENS1_19SingleTileSchedulerILb1ELb0ELb1ELi128EEEEEEEEEvNT_6ParamsE --------------------------
	.section	.text._ZN7cutlass13device_kernelIN5flash19enable_sm80_to_sm89INS1_16FlashAttnFwdSm80INS1_25CollectiveMainloopFwdSm80ILi8ELi1ELb0EN4cute5tupleIJNS5_1CILi128EEENS7_ILi48EEENS7_ILi256EEEEEELi256ENS_6half_tEfNS_4arch4Sm80ELb0ELb1ELb1ELb1ELb1ELb1ELb1ELb0EEENS1_21CollectiveEpilogueFwdINS6_IJS8_SA_S9_EEENS6_IJNS7_ILi1EEESI_SI_EEESC_SE_Li256ELb1ELb1ELb0ELb0EEENS1_19SingleTileSchedulerILb1ELb0ELb1ELi128EEEEEEEEEvNT_6ParamsE,"ax",@progbits
	.align	128
.text._ZN7cutlass13device_kernelIN5flash19enable_sm80_to_sm89INS1_16FlashAttnFwdSm80INS1_25CollectiveMainloopFwdSm80ILi8ELi1ELb0EN4cute5tupleIJNS5_1CILi128EEENS7_ILi48EEENS7_ILi256EEEEEELi256ENS_6half_tEfNS_4arch4Sm80ELb0ELb1ELb1ELb1ELb1ELb1ELb1ELb0EEENS1_21CollectiveEpilogueFwdINS6_IJS8_SA_S9_EEENS6_IJNS7_ILi1EEESI_SI_EEESC_SE_Li256ELb1ELb1ELb0ELb0EEENS1_19SingleTileSchedulerILb1ELb0ELb1ELi128EEEEEEEEEvNT_6ParamsE:
        .type           _ZN7cutlass13device_kernelIN5flash19enable_sm80_to_sm89INS1_16FlashAttnFwdSm80INS1_25CollectiveMainloopFwdSm80ILi8ELi1ELb0EN4cute5tupleIJNS5_1CILi128EEENS7_ILi48EEENS7_ILi256EEEEEELi256ENS_6half_tEfNS_4arch4Sm80ELb0ELb1ELb1ELb1ELb1ELb1ELb1ELb0EEENS1_21CollectiveEpilogueFwdINS6_IJS8_SA_S9_EEENS6_IJNS7_ILi1EEESI_SI_EEESC_SE_Li256ELb1ELb1ELb0ELb0EEENS1_19SingleTileSchedulerILb1ELb0ELb1ELi128EEEEEEEEEvNT_6ParamsE,@function
        .size           _ZN7cutlass13device_kernelIN5flash19enable_sm80_to_sm89INS1_16FlashAttnFwdSm80INS1_25CollectiveMainloopFwdSm80ILi8ELi1ELb0EN4cute5tupleIJNS5_1CILi128EEENS7_ILi48EEENS7_ILi256EEEEEELi256ENS_6half_tEfNS_4arch4Sm80ELb0ELb1ELb1ELb1ELb1ELb1ELb1ELb0EEENS1_21CollectiveEpilogueFwdINS6_IJS8_SA_S9_EEENS6_IJNS7_ILi1EEESI_SI_EEESC_SE_Li256ELb1ELb1ELb0ELb0EEENS1_19SingleTileSchedulerILb1ELb0ELb1ELi128EEEEEEEEEvNT_6ParamsE,(.L_x_32 - _ZN7cutlass13device_kernelIN5flash19enable_sm80_to_sm89INS1_16FlashAttnFwdSm80INS1_25CollectiveMainloopFwdSm80ILi8ELi1ELb0EN4cute5tupleIJNS5_1CILi128EEENS7_ILi48EEENS7_ILi256EEEEEELi256ENS_6half_tEfNS_4arch4Sm80ELb0ELb1ELb1ELb1ELb1ELb1ELb1ELb0EEENS1_21CollectiveEpilogueFwdINS6_IJS8_SA_S9_EEENS6_IJNS7_ILi1EEESI_SI_EEESC_SE_Li256ELb1ELb1ELb0ELb0EEENS1_19SingleTileSchedulerILb1ELb0ELb1ELi128EEEEEEEEEvNT_6ParamsE)
        .other          _ZN7cutlass13device_kernelIN5flash19enable_sm80_to_sm89INS1_16FlashAttnFwdSm80INS1_25CollectiveMainloopFwdSm80ILi8ELi1ELb0EN4cute5tupleIJNS5_1CILi128EEENS7_ILi48EEENS7_ILi256EEEEEELi256ENS_6half_tEfNS_4arch4Sm80ELb0ELb1ELb1ELb1ELb1ELb1ELb1ELb0EEENS1_21CollectiveEpilogueFwdINS6_IJS8_SA_S9_EEENS6_IJNS7_ILi1EEESI_SI_EEESC_SE_Li256ELb1ELb1ELb0ELb0EEENS1_19SingleTileSchedulerILb1ELb0ELb1ELi128EEEEEEEEEvNT_6ParamsE,@"STO_CUDA_ENTRY STV_DEFAULT"
_ZN7cutlass13device_kernelIN5flash19enable_sm80_to_sm89INS1_16FlashAttnFwdSm80INS1_25CollectiveMainloopFwdSm80ILi8ELi1ELb0EN4cute5tupleIJNS5_1CILi128EEENS7_ILi48EEENS7_ILi256EEEEEELi256ENS_6half_tEfNS_4arch4Sm80ELb0ELb1ELb1ELb1ELb1ELb1ELb1ELb0EEENS1_21CollectiveEpilogueFwdINS6_IJS8_SA_S9_EEENS6_IJNS7_ILi1EEESI_SI_EEESC_SE_Li256ELb1ELb1ELb0ELb0EEENS1_19SingleTileSchedulerILb1ELb0ELb1ELi128EEEEEEEEEvNT_6ParamsE:
[----:B------:R-:W-:Y:S01]  /*0000*/  LDC R1, c[0x0][0x28] ;  /* 0x00000a00ff017b82 */ /* 0x000fe20000000800 */
[----:B------:R-:W-:Y:S05]  /*0010*/  EXIT ;  /* 0x000000000000794d */ /* 0x000fea0003800000 */
.L_x_14:
        /* <DEDUP_REMOVED lines=14> */
.L_x_32:


//--------------------- .text._ZN7cutlass13device_kernelIN5flash19enable_sm80_to_sm89INS1_16FlashAttnFwdSm80INS1_25CollectiveMainloopFwdSm80ILi8ELi1ELb0EN4cute5tupleIJNS5_1CILi128EEENS7_ILi96EEENS7_ILi256EEEEEELi256ENS_6half_tEfNS_4arch4Sm80ELb1ELb0ELb1ELb0ELb1ELb0ELb1ELb0EEENS1_21CollectiveEpilogueFwdINS6_IJS8_SA_S9_EEENS6_IJNS7_ILi1EEESI_SI_EEESC_SE_Li256ELb0ELb1ELb0ELb0EEENS1_30DynamicPersistentTileSchedulerILi256ELi256ELb0ELb1ELb0EEEEEEEEEvNT_6ParamsE --------------------------
	.section	.text._ZN7cutlass13device_kernelIN5flash19enable_sm80_to_sm89INS1_16FlashAttnFwdSm80INS1_25CollectiveMainloopFwdSm80ILi8ELi1ELb0EN4cute5tupleIJNS5_1CILi128EEENS7_ILi96EEENS7_ILi256EEEEEELi256ENS_6half_tEfNS_4arch4Sm80ELb1ELb0ELb1ELb0ELb1ELb0ELb1ELb0EEENS1_21CollectiveEpilogueFwdINS6_IJS8_SA_S9_EEENS6_IJNS7_ILi1EEESI_SI_EEESC_SE_Li256ELb0ELb1ELb0ELb0EEENS1_30DynamicPersistentTileSchedulerILi256ELi256ELb0ELb1ELb0EEEEEEEEEvNT_6ParamsE,"ax",@progbits
	.align	128
.text._ZN7cutlass13device_kernelIN5flash19enable_sm80_to_sm89INS1_16FlashAttnFwdSm80INS1_25CollectiveMainloopFwdSm80ILi8ELi1ELb0EN4cute5tupleIJNS5_1CILi128EEENS7_ILi96EEENS7_ILi256EEEEEELi256ENS_6half_tEfNS_4arch4Sm80ELb1ELb0ELb1ELb0ELb1ELb0ELb1ELb0EEENS1_21CollectiveEpilogueFwdINS6_IJS8_SA_S9_EEENS6_IJNS7_ILi1EEESI_SI_EEESC_SE_Li256ELb0ELb1ELb0ELb0EEENS1_30DynamicPersistentTileSchedulerILi256ELi256ELb0ELb1ELb0EEEEEEEEEvNT_6ParamsE:
        .type           _ZN7cutlass13device_kernelIN5flash19enable_sm80_to_sm89INS1_16FlashAttnFwdSm80INS1_25CollectiveMainloopFwdSm80ILi8ELi1ELb0EN4cute5tupleIJNS5_1CILi128EEENS7_ILi96EEENS7_ILi256EEEEEELi256ENS_6half_tEfNS_4arch4Sm80ELb1ELb0ELb1ELb0ELb1ELb0ELb1ELb0EEENS1_21CollectiveEpilogueFwdINS6_IJS8_SA_S9_EEENS6_IJNS7_ILi1EEESI_SI_EEESC_SE_Li256ELb0ELb1ELb0ELb0EEENS1_30DynamicPersistentTileSchedulerILi256ELi256ELb0ELb1ELb0EEEEEEEEEvNT_6ParamsE,@function
        .size           _ZN7cutlass13device_kernelIN5flash19enable_sm80_to_sm89INS1_16FlashAttnFwdSm80INS1_25CollectiveMainloopFwdSm80ILi8ELi1ELb0EN4cute5tupleIJNS5_1CILi128EEENS7_ILi96EEENS7_ILi256EEEEEELi256ENS_6half_tEfNS_4arch4Sm80ELb1ELb0ELb1ELb0ELb1ELb0ELb1ELb0EEENS1_21CollectiveEpilogueFwdINS6_IJS8_SA_S9_EEENS6_IJNS7_ILi1EEESI_SI_EEESC_SE_Li256ELb0ELb1ELb0ELb0EEENS1_30DynamicPersistentTileSchedulerILi256ELi256ELb0ELb1ELb0EEEEEEEEEvNT_6ParamsE,(.L_x_33 - _ZN7cutlass13device_kernelIN5flash19enable_sm80_to_sm89INS1_16FlashAttnFwdSm80INS1_25CollectiveMainloopFwdSm80ILi8ELi1ELb0EN4cute5tupleIJNS5_1CILi128EEENS7_ILi96EEENS7_ILi256EEEEEELi256ENS_6half_tEfNS_4arch4Sm80ELb1ELb0ELb1ELb0ELb1ELb0ELb1ELb0EEENS1_21CollectiveEpilogueFwdINS6_IJS8_SA_S9_EEENS6_IJNS7_ILi1EEESI_SI_EEESC_SE_Li256ELb0ELb1ELb0ELb0EEENS1_30DynamicPersistentTileSchedulerILi256ELi256ELb0ELb1ELb0EEEEEEEEEvNT_6ParamsE)
        .other          _ZN7cutlass13device_kernelIN5flash19enable_sm80_to_sm89INS1_16FlashAttnFwdSm80INS1_25CollectiveMainloopFwdSm80ILi8ELi1ELb0EN4cute5tupleIJNS5_1CILi128EEENS7_ILi96EEENS7_ILi256EEEEEELi256ENS_6half_tEfNS_4arch4Sm80ELb1ELb0ELb1ELb0ELb1ELb0ELb1ELb0EEENS1_21CollectiveEpilogueFwdINS6_IJS8_SA_S9_EEENS6_IJNS7_ILi1EEESI_SI_EEESC_SE_Li256ELb0ELb1ELb0ELb0EEENS1_30DynamicPersistentTileSchedulerILi256ELi256ELb0ELb1ELb0EEEEEEEEEvNT_6ParamsE,@"STO_CUDA_ENTRY STV_DEFAULT"
_ZN7cutlass13device_kernelIN5flash19enable_sm80_to_sm89INS1_16FlashAttnFwdSm80INS1_25CollectiveMainloopFwdSm80ILi8ELi1ELb0EN4cute5tupleIJNS5_1CILi128EEENS7_ILi96EEENS7_ILi256EEEEEELi256ENS_6half_tEfNS_4arch4Sm80ELb1ELb0ELb1ELb0ELb1ELb0ELb1ELb0EEENS1_21CollectiveEpilogueFwdINS6_IJS8_SA_S9_EEENS6_IJNS7_ILi1EEESI_SI_EEESC_SE_Li256ELb0ELb1ELb0ELb0EEENS1_30DynamicPersistentTileSchedulerILi256ELi256ELb0ELb1ELb0EEEEEEEEEvNT_6ParamsE:
[----:B------:R-:W-:Y:S01]  /*0000*/  LDC R1, c[0x0][0x28] ;  /* 0x00000a00ff017b82 */ /* 0x000fe20000000800 */
[----:B------:R-:W-:Y:S05]  /*0010*/  EXIT ;  /* 0x000000000000794d */ /* 0x000fea0003800000 */
.L_x_15:
        /* <DEDUP_REMOVED lines=14> */
.L_x_33:


//--------------------- .text._ZN7cutlass13device_kernelIN5flash19enable_sm80_to_sm89INS1_16FlashAttnFwdSm80INS1_25CollectiveMainloopFwdSm80ILi8ELi1ELb0EN4cute5tupleIJNS5_1CILi128EEENS7_ILi96EEENS7_ILi256EEEEEELi256ENS_6half_tEfNS_4arch4Sm80ELb1ELb0ELb1ELb1ELb1ELb0ELb1ELb0EEENS1_21CollectiveEpilogueFwdINS6_IJS8_SA_S9_EEENS6_IJNS7_ILi1EEESI_SI_EEESC_SE_Li256ELb1ELb1ELb0ELb0EEENS1_19SingleTileSchedulerILb1ELb0ELb1ELi128EEEEEEEEEvNT_6ParamsE --------------------------
	.section	.text._ZN7cutlass13device_kernelIN5flash19enable_sm80_to_sm89INS1_16FlashAttnFwdSm80INS1_25CollectiveMainloopFwdSm80ILi8ELi1ELb0EN4cute5tupleIJNS5_1CILi128EEENS7_ILi96EEENS7_ILi256EEEEEELi256ENS_6half_tEfNS_4arch4Sm80ELb1ELb0ELb1ELb1ELb1ELb0ELb1ELb0EEENS1_21CollectiveEpilogueFwdINS6_IJS8_SA_S9_EEENS6_IJNS7_ILi1EEESI_SI_EEESC_SE_Li256ELb1ELb1ELb0ELb0EEENS1_19SingleTileSchedulerILb1ELb0ELb1ELi128EEEEEEEEEvNT_6ParamsE,"ax",@progbits
	.align	128
.text._ZN7cutlass13device_kernelIN5flash19enable_sm80_to_sm89INS1_16FlashAttnFwdSm80INS1_25CollectiveMainloopFwdSm80ILi8ELi1ELb0EN4cute5tupleIJNS5_1CILi128EEENS7_ILi96EEENS7_ILi256EEEEEELi256ENS_6half_tEfNS_4arch4Sm80ELb1ELb0ELb1ELb1ELb1ELb0ELb1ELb0EEENS1_21CollectiveEpilogueFwdINS6_IJS8_SA_S9_EEENS6_IJNS7_ILi1EEESI_SI_EEESC_SE_Li256ELb1ELb1ELb0ELb0EEENS1_19SingleTileSchedulerILb1ELb0ELb1ELi128EEEEEEEEEvNT_6ParamsE:
        .type           _ZN7cutlass13device_kernelIN5flash19enable_sm80_to_sm89INS1_16FlashAttnFwdSm80INS1_25CollectiveMainloopFwdSm80ILi8ELi1ELb0EN4cute5tupleIJNS5_1CILi128EEENS7_ILi96EEENS7_ILi256EEEEEELi256ENS_6half_tEfNS_4arch4Sm80ELb1ELb0ELb1ELb1ELb1ELb0ELb1ELb0EEENS1_21CollectiveEpilogueFwdINS6_IJS8_SA_S9_EEENS6_IJNS7_ILi1EEESI_SI_EEESC_SE_Li256ELb1ELb1ELb0ELb0EEENS1_19SingleTileSchedulerILb1ELb0ELb1ELi128EEEEEEEEEvNT_6ParamsE,@function
        .size           _ZN7cutlass13device_kernelIN5flash19enable_sm80_to_sm89INS1_16FlashAttnFwdSm80INS1_25CollectiveMainloopFwdSm80ILi8ELi1ELb0EN4cute5tupleIJNS5_1CILi128EEENS7_ILi96EEENS7_ILi256EEEEEELi256ENS_6half_tEfNS_4arch4Sm80ELb1ELb0ELb1ELb1ELb1ELb0ELb1ELb0EEENS1_21CollectiveEpilogueFwdINS6_IJS8_SA_S9_EEENS6_IJNS7_ILi1EEESI_SI_EEESC_SE_Li256ELb1ELb1ELb0ELb0EEENS1_19SingleTileSchedulerILb1ELb0ELb1ELi128EEEEEEEEEvNT_6ParamsE,(.L_x_34 - _ZN7cutlass13device_kernelIN5flash19enable_sm80_to_sm89INS1_16FlashAttnFwdSm80INS1_25CollectiveMainloopFwdSm80ILi8ELi1ELb0EN4cute5tupleIJNS5_1CILi128EEENS7_ILi96EEENS7_ILi256EEEEEELi256ENS_6half_tEfNS_4arch4Sm80ELb1ELb0ELb1ELb1ELb1ELb0ELb1ELb0EEENS1_21CollectiveEpilogueFwdINS6_IJS8_SA_S9_EEENS6_IJNS7_ILi1EEESI_SI_EEESC_SE_Li256ELb1ELb1ELb0ELb0EEENS1_19SingleTileSchedulerILb1ELb0ELb1ELi128EEEEEEEEEvNT_6ParamsE)
        .other          _ZN7cutlass13device_kernelIN5flash19enable_sm80_to_sm89INS1_16FlashAttnFwdSm80INS1_25CollectiveMainloopFwdSm80ILi8ELi1ELb0EN4cute5tupleIJNS5_1CILi128EEENS7_ILi96EEENS7_ILi256EEEEEELi256ENS_6half_tEfNS_4arch4Sm80ELb1ELb0ELb1ELb1ELb1ELb0ELb1ELb0EEENS1_21CollectiveEpilogueFwdINS6_IJS8_SA_S9_EEENS6_IJNS7_ILi1EEESI_SI_EEESC_SE_Li256ELb1ELb1ELb0ELb0EEENS1_19SingleTileSchedulerILb1ELb0ELb1ELi128EEEEEEEEEvNT_6ParamsE,@"STO_CUDA_ENTRY STV_DEFAULT"
_ZN7cutlass13device_kernelIN5flash19enable_sm80_to_sm89INS1_16FlashAttnFwdSm80INS1_25CollectiveMainloopFwdSm80ILi8ELi1ELb0EN4cute5tupleIJNS5_1CILi128EEENS7_ILi96EEENS7_ILi256EEEEEELi256ENS_6half_tEfNS_4arch4Sm80ELb1ELb0ELb1ELb1ELb1ELb0ELb1ELb0EEENS1_21CollectiveEpilogueFwdINS6_IJS8_SA_S9_EEENS6_IJNS7_ILi1EEESI_SI_EEESC_SE_Li256ELb1ELb1ELb0ELb0EEENS1_19SingleTileSchedulerILb1ELb0ELb1ELi128EEEEEEEEEvNT_6ParamsE:
[----:B------:R-:W-:Y:S01]  /*0000*/  LDC R1, c[0x0][0x28] ;  /* 0x00000a00ff017b82 */ /* 0x000fe20000000800 */
[----:B------:R-:W-:Y:S05]  /*0010*/  EXIT ;  /* 0x000000000000794d */ /* 0x000fea0003800000 */
.L_x_16:
        /* <DEDUP_REMOVED lines=14> */
.L_x_34:


//--------------------- .text._ZN7cutlass13device_kernelIN5flash19enable_sm80_to_sm89INS1_16FlashAttnFwdSm80INS1_25CollectiveMainloopFwdSm80ILi8ELi1ELb0EN4cute5tupleIJNS5_1CILi128EEENS7_ILi48EEENS7_ILi256EEEEEELi256ENS_6half_tEfNS_4arch4Sm80ELb1ELb0ELb1ELb1ELb1ELb1ELb1ELb0EEENS1_21CollectiveEpilogueFwdINS6_IJS8_SA_S9_EEENS6_IJNS7_ILi1EEESI_SI_EEESC_SE_Li256ELb1ELb1ELb0ELb0EEENS1_19SingleTileSchedulerILb1ELb0ELb1ELi128EEEEEEEEEvNT_6ParamsE --------------------------
	.section	.text._ZN7cutlass13device_kernelIN5flash19enable_sm80_to_sm89INS1_16FlashAttnFwdSm80INS1_25CollectiveMainloopFwdSm80ILi8ELi1ELb0EN4cute5tupleIJNS5_1CILi128EEENS7_ILi48EEENS7_ILi256EEEEEELi256ENS_6half_tEfNS_4arch4Sm80ELb1ELb0ELb1ELb1ELb1ELb1ELb1ELb0EEENS1_21CollectiveEpilogueFwdINS6_IJS8_SA_S9_EEENS6_IJNS7_ILi1EEESI_SI_EEESC_SE_Li256ELb1ELb1ELb0ELb0EEENS1_19SingleTileSchedulerILb1ELb0ELb1ELi128EEEEEEEEEvNT_6ParamsE,"ax",@progbits
	.align	128
.text._ZN7cutlass13device_kernelIN5flash19enable_sm80_to_sm89INS1_16FlashAttnFwdSm80INS1_25CollectiveMainloopFwdSm80ILi8ELi1ELb0EN4cute5tupleIJNS5_1CILi128EEENS7_ILi48EEENS7_ILi256EEEEEELi256ENS_6half_tEfNS_4arch4Sm80ELb1ELb0ELb1ELb1ELb1ELb1ELb1ELb0EEENS1_21CollectiveEpilogueFwdINS6_IJS8_SA_S9_EEENS6_IJNS7_ILi1EEESI_SI_EEESC_SE_Li256ELb1ELb1ELb0ELb0EEENS1_19SingleTileSchedulerILb1ELb0ELb1ELi128EEEEEEEEEvNT_6ParamsE:
        .type           _ZN7cutlass13device_kernelIN5flash19enable_sm80_to_sm89INS1_16FlashAttnFwdSm80INS1_25CollectiveMainloopFwdSm80ILi8ELi1ELb0EN4cute5tupleIJNS5_1CILi128EEENS7_ILi48EEENS7_ILi256EEEEEELi256ENS_6half_tEfNS_4arch4Sm80ELb1ELb0ELb1ELb1ELb1ELb1ELb1ELb0EEENS1_21CollectiveEpilogueFwdINS6_IJS8_SA_S9_EEENS6_IJNS7_ILi1EEESI_SI_EEESC_SE_Li256ELb1ELb1ELb0ELb0EEENS1_19SingleTileSchedulerILb1ELb0ELb1ELi128EEEEEEEEEvNT_6ParamsE,@function
        .size           _ZN7cutlass13device_kernelIN5flash19enable_sm80_to_sm89INS1_16FlashAttnFwdSm80INS1_25CollectiveMainloopFwdSm80ILi8ELi1ELb0EN4cute5tupleIJNS5_1CILi128EEENS7_ILi48EEENS7_ILi256EEEEEELi256ENS_6half_tEfNS_4arch4Sm80ELb1ELb0ELb1ELb1ELb1ELb1ELb1ELb0EEENS1_21CollectiveEpilogueFwdINS6_IJS8_SA_S9_EEENS6_IJNS7_ILi1EEESI_SI_EEESC_SE_Li256ELb1ELb1ELb0ELb0EEENS1_19SingleTileSchedulerILb1ELb0ELb1ELi128EEEEEEEEEvNT_6ParamsE,(.L_x_35 - _ZN7cutlass13device_kernelIN5flash19enable_sm80_to_sm89INS1_16FlashAttnFwdSm80INS1_25CollectiveMainloopFwdSm80ILi8ELi1ELb0EN4cute5tupleIJNS5_1CILi128EEENS7_ILi48EEENS7_ILi256EEEEEELi256ENS_6half_tEfNS_4arch4Sm80ELb1ELb0ELb1ELb1ELb1ELb1ELb1ELb0EEENS1_21CollectiveEpilogueFwdINS6_IJS8_SA_S9_EEENS6_IJNS7_ILi1EEESI_SI_EEESC_SE_Li256ELb1ELb1ELb0ELb0EEENS1_19SingleTileSchedulerILb1ELb0ELb1ELi128EEEEEEEEEvNT_6ParamsE)
        .other          _ZN7cutlass13device_kernelIN5flash19enable_sm80_to_sm89INS1_16FlashAttnFwdSm80INS1_25CollectiveMainloopFwdSm80ILi8ELi1ELb0EN4cute5tupleIJNS5_1CILi128EEENS7_ILi48EEENS7_ILi256EEEEEELi256ENS_6half_tEfNS_4arch4Sm80ELb1ELb0ELb1ELb1ELb1ELb1ELb1ELb0EEENS1_21CollectiveEpilogueFwdINS6_IJS8_SA_S9_EEENS6_IJNS7_ILi1EEESI_SI_EEESC_SE_Li256ELb1ELb1ELb0ELb0EEENS1_19SingleTileSchedulerILb1ELb0ELb1ELi128EEEEEEEEEvNT_6ParamsE,@"STO_CUDA_ENTRY STV_DEFAULT"
_ZN7cutlass13device_kernelIN5flash19enable_sm80_to_sm89INS1_16FlashAttnFwdSm80INS1_25CollectiveMainloopFwdSm80ILi8ELi1ELb0EN4cute5tupleIJNS5_1CILi128EEENS7_ILi48EEENS7_ILi256EEEEEELi256ENS_6half_tEfNS_4arch4Sm80ELb1ELb0ELb1ELb1ELb1ELb1ELb1ELb0EEENS1_21CollectiveEpilogueFwdINS6_IJS8_SA_S9_EEENS6_IJNS7_ILi1EEESI_SI_EEESC_SE_Li256ELb1ELb1ELb0ELb0EEENS1_19SingleTileSchedulerILb1ELb0ELb1ELi128EEEEEEEEEvNT_6ParamsE:
[----:B------:R-:W-:Y:S01]  /*0000*/  LDC R1, c[0x0][0x28] ;  /* 0x00000a00ff017b82 */ /* 0x000fe20000000800 */
[----:B------:R-:W-:Y:S05]  /*0010*/  EXIT ;  /* 0x000000000000794d */ /* 0x000fea0003800000 */
.L_x_17:
        /* <DEDUP_REMOVED lines=14> */
.L_x_35:


//--------------------- .nv.shared.reserved.0     --------------------------
	.section	.nv.shared.reserved.0,"aw",@nobits
	.weak		__nv_reservedSMEM_offset_0_alias
	.size		__nv_reservedSMEM_offset_0_alias, 0, 0
	.other		__nv_reservedSMEM_offset_0_alias,@"STO_CUDA_RESERVED_SHARED STV_DEFAULT"
__nv_reservedSMEM_offset_0_alias:
	.zero		0


//--------------------- .nv.global                --------------------------
	.section	.nv.global,"aw",@nobits
.nv.global:
	.type		_ZN80_INTERNAL_c93eee38_44_flash_fwd_hdim256_fp16_paged_softcap_sm80_cu_cf07d2ef_40404cute1_E,@object
	.size		_ZN80_INTERNAL_c93eee38_44_flash_fwd_hdim256_fp16_paged_softcap_sm80_cu_cf07d2ef_40404cute1_E,(_ZN80_INTERNAL_c93eee38_44_flash_fwd_hdim256_fp16_paged_softcap_sm80_cu_cf07d2ef_40404cuda3std3__45__cpo6cbeginE - _ZN80_INTERNAL_c93eee38_44_flash_fwd_hdim256_fp16_paged_softcap_sm80_cu_cf07d2ef_40404cute1_E)
_ZN80_INTERNAL_c93eee38_44_flash_fwd_hdim256_fp16_paged_softcap_sm80_cu_cf07d2ef_40404cute1_E:
	.zero		1
	.type		_ZN80_INTERNAL_c93eee38_44_flash_fwd_hdim256_fp16_paged_softcap_sm80_cu_cf07d2ef_40404cuda3std3__45__cpo6cbeginE,@object
	.size		_ZN80_INTERNAL_c93eee38_44_flash_fwd_hdim256_fp16_paged_softcap_sm80_cu_cf07d2ef_40404cuda3std3__45__cpo6cbeginE,(_ZN80_INTERNAL_c93eee38_44_flash_fwd_hdim256_fp16_paged_softcap_sm80_cu_cf07d2ef_40404cuda3std3__48in_placeE - _ZN80_INTERNAL_c93eee38_44_flash_fwd_hdim256_fp16_paged_softcap_sm80_cu_cf07d2ef_40404cuda3std3__45__cpo6cbeginE)
_ZN80_INTERNAL_c93eee38_44_flash_fwd_hdim256_fp16_paged_softcap_sm80_cu_cf07d2ef_40404cuda3std3__45__cpo6cbeginE:
	.zero		1
	.type		_ZN80_INTERNAL_c93eee38_44_flash_fwd_hdim256_fp16_paged_softcap_sm80_cu_cf07d2ef_40404cuda3std3__48in_placeE,@object
	.size		_ZN80_INTERNAL_c93eee38_44_flash_fwd_hdim256_fp16_paged_softcap_sm80_cu_cf07d2ef_40404cuda3std3__48in_placeE,(_ZN80_INTERNAL_c93eee38_44_flash_fwd_hdim256_fp16_paged_softcap_sm80_cu_cf07d2ef_40404cuda3std6ranges3__45__cpo9iter_moveE - _ZN80_INTERNAL_c93eee38_44_flash_fwd_hdim256_fp16_paged_softcap_sm80_cu_cf07d2ef_40404cuda3std3__48in_placeE)
_ZN80_INTERNAL_c93eee38_44_flash_fwd_hdim256_fp16_paged_softcap_sm80_cu_cf07d2ef_40404cuda3std3__48in_placeE:
	.zero		1
	.type		_ZN80_INTERNAL_c93eee38_44_flash_fwd_hdim256_fp16_paged_softcap_sm80_cu_cf07d2ef_40404cuda3std6ranges3__45__cpo9iter_moveE,@object
	.size		_ZN80_INTERNAL_c93eee38_44_flash_fwd_hdim256_fp16_paged_softcap_sm80_cu_cf07d2ef_40404cuda3std6ranges3__45__cpo9iter_moveE,(_ZN80_INTERNAL_c93eee38_44_flash_fwd_hdim256_fp16_paged_softcap_sm80_cu_cf07d2ef_40404cuda3std3__45__cpo5beginE - _ZN80_INTERNAL_c93eee38_44_flash_fwd_hdim256_fp16_paged_softcap_sm80_cu_cf07d2ef_40404cuda3std6ranges3__45__cpo9iter_moveE)
_ZN80_INTERNAL_c93eee38_44_flash_fwd_hdim256_fp16_paged_softcap_sm80_cu_cf07d2ef_40404cuda3std6ranges3__45__cpo9iter_moveE:
	.zero		1
	.type		_ZN80_INTERNAL_c93eee38_44_flash_fwd_hdim256_fp16_paged_softcap_sm80_cu_cf07d2ef_40404cuda3std3__45__cpo5beginE,@object
	.size		_ZN80_INTERNAL_c93eee38_44_flash_fwd_hdim256_fp16_paged_softcap_sm80_cu_cf07d2ef_40404cuda3std3__45__cpo5beginE,(_ZN80_INTERNAL_c93eee38_44_flash_fwd_hdim256_fp16_paged_softcap_sm80_cu_cf07d2ef_40404cuda3std3__482_GLOBAL__N__c93eee38_44_flash_fwd_hdim256_fp16_paged_softcap_sm80_cu_cf07d2ef_40406ignoreE - _ZN80_INTERNAL_c93eee38_44_flash_fwd_hdim256_fp16_paged_softcap_sm80_cu_cf07d2ef_40404cuda3std3__45__cpo5beginE)
_ZN80_INTERNAL_c93eee38_44_flash_fwd_hdim256_fp16_paged_softcap_sm80_cu_cf07d2ef_40404cuda3std3__45__cpo5beginE:
	.zero		1
	.type		_ZN80_INTERNAL_c93eee38_44_flash_fwd_hdim256_fp16_paged_softcap_sm80_cu_cf07d2ef_40404cuda3std3__482_GLOBAL__N__c93eee38_44_flash_fwd_hdim256_fp16_paged_softcap_sm80_cu_cf07d2ef_40406ignoreE,@object
	.size		_ZN80_INTERNAL_c93eee38_44_flash_fwd_hdim256_fp16_paged_softcap_sm80_cu_cf07d2ef_40404cuda3std3__482_GLOBAL__N__c93eee38_44_flash_fwd_hdim256_fp16_paged_softcap_sm80_cu_cf07d2ef_40406ignoreE,(_ZN80_INTERNAL_c93eee38_44_flash_fwd_hdim256_fp16_paged_softcap_sm80_cu_cf07d2ef_40404cute7productE - _ZN80_INTERNAL_c93eee38_44_flash_fwd_hdim256_fp16_paged_softcap_sm80_cu_cf07d2ef_40404cuda3std3__482_GLOBAL__N__c93eee38_44_flash_fwd_hdim256_fp16_paged_softcap_sm80_cu_cf07d2ef_40406ignoreE)
_ZN80_INTERNAL_c93eee38_44_flash_fwd_hdim256_fp16_paged_softcap_sm80_cu_cf07d2ef_40404cuda3std3__482_GLOBAL__N__c93eee38_44_flash_fwd_hdim256_fp16_paged_softcap_sm80_cu_cf07d2ef_40406ignoreE:
	.zero		1
	.type		_ZN80_INTERNAL_c93eee38_44_flash_fwd_hdim256_fp16_paged_softcap_sm80_cu_cf07d2ef_40404cute7productE,@object
	.size		_ZN80_INTERNAL_c93eee38_44_flash_fwd_hdim256_fp16_paged_softcap_sm80_cu_cf07d2ef_40404cute7productE,(_ZN80_INTERNAL_c93eee38_44_flash_fwd_hdim256_fp16_paged_softcap_sm80_cu_cf07d2ef_40404cuda3std3__45__cpo3endE - _ZN80_INTERNAL_c93eee38_44_flash_fwd_hdim256_fp16_paged_softcap_sm80_cu_cf07d2ef_40404cute7productE)
_ZN80_INTERNAL_c93eee38_44_flash_fwd_hdim256_fp16_paged_softcap_sm80_cu_cf07d2ef_40404cute7productE:
	.zero		1
	.type		_ZN80_INTERNAL_c93eee38_44_flash_fwd_hdim256_fp16_paged_softcap_sm80_cu_cf07d2ef_40404cuda3std3__45__cpo3endE,@object
	.size		_ZN80_INTERNAL_c93eee38_44_flash_fwd_hdim256_fp16_paged_softcap_sm80_cu_cf07d2ef_40404cuda3std3__45__cpo3endE,(_ZN80_INTERNAL_c93eee38_44_flash_fwd_hdim256_fp16_paged_softcap_sm80_cu_cf07d2ef_40404cuda3std3__419piecewise_constructE - _ZN80_INTERNAL_c93eee38_44_flash_fwd_hdim256_fp16_paged_softcap_sm80_cu_cf07d2ef_40404cuda3std3__45__cpo3endE)
_ZN80_INTERNAL_c93eee38_44_flash_fwd_hdim256_fp16_paged_softcap_sm80_cu_cf07d2ef_40404cuda3std3__45__cpo3endE:
	.zero		1
	.type		_ZN80_INTERNAL_c93eee38_44_flash_fwd_hdim256_fp16_paged_softcap_sm80_cu_cf07d2ef_40404cuda3std3__419piecewise_constructE,@object
	.size		_ZN80_INTERNAL_c93eee38_44_flash_fwd_hdim256_fp16_paged_softcap_sm80_cu_cf07d2ef_40404cuda3std3__419piecewise_constructE,(_ZN80_INTERNAL_c93eee38_44_flash_fwd_hdim256_fp16_paged_softcap_sm80_cu_cf07d2ef_40404cuda3std3__45__cpo4cendE - _ZN80_INTERNAL_c93eee38_44_flash_fwd_hdim256_fp16_paged_softcap_sm80_cu_cf07d2ef_40404cuda3std3__419piecewise_constructE)
_ZN80_INTERNAL_c93eee38_44_flash_fwd_hdim256_fp16_paged_softcap_sm80_cu_cf07d2ef_40404cuda3std3__419piecewise_constructE:
	.zero		1
	.type		_ZN80_INTERNAL_c93eee38_44_flash_fwd_hdim256_fp16_paged_softcap_sm80_cu_cf07d2ef_40404cuda3std3__45__cpo4cendE,@object
	.size		_ZN80_INTERNAL_c93eee38_44_flash_fwd_hdim256_fp16_paged_softcap_sm80_cu_cf07d2ef_40404cuda3std3__45__cpo4cendE,(_ZN80_INTERNAL_c93eee38_44_flash_fwd_hdim256_fp16_paged_softcap_sm80_cu_cf07d2ef_40404cuda3std6ranges3__45__cpo4swapE - _ZN80_INTERNAL_c93eee38_44_flash_fwd_hdim256_fp16_paged_softcap_sm80_cu_cf07d2ef_40404cuda3std3__45__cpo4cendE)
_ZN80_INTERNAL_c93eee38_44_flash_fwd_hdim256_fp16_paged_softcap_sm80_cu_cf07d2ef_40404cuda3std3__45__cpo4cendE:
	.zero		1
	.type		_ZN80_INTERNAL_c93eee38_44_flash_fwd_hdim256_fp16_paged_softcap_sm80_cu_cf07d2ef_40404cuda3std6ranges3__45__cpo4swapE,@object
	.size		_ZN80_INTERNAL_c93eee38_44_flash_fwd_hdim256_fp16_paged_softcap_sm80_cu_cf07d2ef_40404cuda3std6ranges3__45__cpo4swapE,(.L_7 - _ZN80_INTERNAL_c93eee38_44_flash_fwd_hdim256_fp16_paged_softcap_sm80_cu_cf07d2ef_40404cuda3std6ranges3__45__cpo4swapE)
_ZN80_INTERNAL_c93eee38_44_flash_fwd_hdim256_fp16_paged_softcap_sm80_cu_cf07d2ef_40404cuda3std6ranges3__45__cpo4swapE:
	.zero		1
.L_7:


//--------------------- .nv.constant0._ZN7cutlass13device_kernelIN5flash19enable_sm80_to_sm89INS1_16FlashAttnFwdSm80INS1_25CollectiveMainloopFwdSm80ILi8ELi1ELb1EN4cute5tupleIJNS5_1CILi128EEENS7_ILi64EEENS7_ILi256EEEEEELi256ENS_6half_tEfNS_4arch4Sm80ELb0ELb0ELb1ELb0ELb1ELb0ELb1ELb0EEENS1_21CollectiveEpilogueFwdINS6_IJS8_SA_S9_EEENS6_IJNS7_ILi1EEESI_SI_EEESC_SE_Li256ELb0ELb1ELb0ELb0EEENS1_19SingleTileSchedulerILb0ELb0ELb1ELi128EEEEEEEEEvNT_6ParamsE --------------------------
	.section	.nv.constant0._ZN7cutlass13device_kernelIN5flash19enable_sm80_to_sm89INS1_16FlashAttnFwdSm80INS1_25CollectiveMainloopFwdSm80ILi8ELi1ELb1EN4cute5tupleIJNS5_1CILi128EEENS7_ILi64EEENS7_ILi256EEEEEELi256ENS_6half_tEfNS_4arch4Sm80ELb0ELb0ELb1ELb0ELb1ELb0ELb1ELb0EEENS1_21CollectiveEpilogueFwdINS6_IJS8_SA_S9_EEENS6_IJNS7_ILi1EEESI_SI_EEESC_SE_Li256ELb0ELb1ELb0ELb0EEENS1_19SingleTileSchedulerILb0ELb0ELb1ELi128EEEEEEEEEvNT_6ParamsE,"a",@progbits
	.sectionflags	@""
	.align	4
.nv.constant0._ZN7cutlass13device_kernelIN5flash19enable_sm80_to_sm89INS1_16FlashAttnFwdSm80INS1_25CollectiveMainloopFwdSm80ILi8ELi1ELb1EN4cute5tupleIJNS5_1CILi128EEENS7_ILi64EEENS7_ILi256EEEEEELi256ENS_6half_tEfNS_4arch4Sm80ELb0ELb0ELb1ELb0ELb1ELb0ELb1ELb0EEENS1_21CollectiveEpilogueFwdINS6_IJS8_SA_S9_EEENS6_IJNS7_ILi1EEESI_SI_EEESC_SE_Li256ELb0ELb1ELb0ELb0EEENS1_19SingleTileSchedulerILb0ELb0ELb1ELi128EEEEEEEEEvNT_6ParamsE:
	.zero		1576


//--------------------- .nv.constant0._ZN7cutlass13device_kernelIN5flash19enable_sm80_to_sm89INS1_16FlashAttnFwdSm80INS1_25CollectiveMainloopFwdSm80ILi8ELi1ELb1EN4cute5tupleIJNS5_1CILi128EEENS7_ILi64EEENS7_ILi256EEEEEELi256ENS_6half_tEfNS_4arch4Sm80ELb0ELb0ELb1ELb1ELb1ELb0ELb1ELb0EEENS1_21CollectiveEpilogueFwdINS6_IJS8_SA_S9_EEENS6_IJNS7_ILi1EEESI_SI_EEESC_SE_Li256ELb1ELb1ELb0ELb0EEENS1_19SingleTileSchedulerILb1ELb0ELb1ELi128EEEEEEEEEvNT_6ParamsE --------------------------
	.section	.nv.constant0._ZN7cutlass13device_kernelIN5flash19enable_sm80_to_sm89INS1_16FlashAttnFwdSm80INS1_25CollectiveMainloopFwdSm80ILi8ELi1ELb1EN4cute5tupleIJNS5_1CILi128EEENS7_ILi64EEENS7_ILi256EEEEEELi256ENS_6half_tEfNS_4arch4Sm80ELb0ELb0ELb1ELb1ELb1ELb0ELb1ELb0EEENS1_21CollectiveEpilogueFwdINS6_IJS8_SA_S9_EEENS6_IJNS7_ILi1EEESI_SI_EEESC_SE_Li256ELb1ELb1ELb0ELb0EEENS1_19SingleTileSchedulerILb1ELb0ELb1ELi128EEEEEEEEEvNT_6ParamsE,"a",@progbits
	.sectionflags	@""
	.align	4
.nv.constant0._ZN7cutlass13device_kernelIN5flash19enable_sm80_to_sm89INS1_16FlashAttnFwdSm80INS1_25CollectiveMainloopFwdSm80ILi8ELi1ELb1EN4cute5tupleIJNS5_1CILi128EEENS7_ILi64EEENS7_ILi256EEEEEELi256ENS_6half_tEfNS_4arch4Sm80ELb0ELb0ELb1ELb1ELb1ELb0ELb1ELb0EEENS1_21CollectiveEpilogueFwdINS6_IJS8_SA_S9_EEENS6_IJNS7_ILi1EEESI_SI_EEESC_SE_Li256ELb1ELb1ELb0ELb0EEENS1_19SingleTileSchedulerILb1ELb0ELb1ELi128EEEEEEEEEvNT_6ParamsE:
	.zero		1576


//--------------------- .nv.constant0._ZN7cutlass13device_kernelIN5flash19enable_sm80_to_sm89INS1_16FlashAttnFwdSm80INS1_25CollectiveMainloopFwdSm80ILi8ELi1ELb0EN4cute5tupleIJNS5_1CILi128EEENS7_ILi32EEENS7_ILi256EEEEEELi256ENS_6half_tEfNS_4arch4Sm80ELb0ELb0ELb1ELb1ELb1ELb1ELb1ELb0EEENS1_21CollectiveEpilogueFwdINS6_IJS8_SA_S9_EEENS6_IJNS7_ILi1EEESI_SI_EEESC_SE_Li256ELb1ELb1ELb0ELb0EEENS1_19SingleTileSchedulerILb1ELb0ELb1ELi128EEEEEEEEEvNT_6ParamsE --------------------------
	.section	.nv.constant0._ZN7cutlass13device_kernelIN5flash19enable_sm80_to_sm89INS1_16FlashAttnFwdSm80INS1_25CollectiveMainloopFwdSm80ILi8ELi1ELb0EN4cute5tupleIJNS5_1CILi128EEENS7_ILi32EEENS7_ILi256EEEEEELi256ENS_6half_tEfNS_4arch4Sm80ELb0ELb0ELb1ELb1ELb1ELb1ELb1ELb0EEENS1_21CollectiveEpilogueFwdINS6_IJS8_SA_S9_EEENS6_IJNS7_ILi1EEESI_SI_EEESC_SE_Li256ELb1ELb1ELb0ELb0EEENS1_19SingleTileSchedulerILb1ELb0ELb1ELi128EEEEEEEEEvNT_6ParamsE,"a",@progbits
	.sectionflags	@""
	.align	4
.nv.constant0._ZN7cutlass13device_kernelIN5flash19enable_sm80_to_sm89INS1_16FlashAttnFwdSm80INS1_25CollectiveMainloopFwdSm80ILi8ELi1ELb0EN4cute5tupleIJNS5_1CILi128EEENS7_ILi32EEENS7_ILi256EEEEEELi256ENS_6half_tEfNS_4arch4Sm80ELb0ELb0ELb1ELb1ELb1ELb1ELb1ELb0EEENS1_21CollectiveEpilogueFwdINS6_IJS8_SA_S9_EEENS6_IJNS7_ILi1EEESI_SI_EEESC_SE_Li256ELb1ELb1ELb0ELb0EEENS1_19SingleTileSchedulerILb1ELb0ELb1ELi128EEEEEEEEEvNT_6ParamsE:
	.zero		1576


//--------------------- .nv.constant0._ZN7cutlass13device_kernelIN5flash19enable_sm80_to_sm89INS1_16FlashAttnFwdSm80INS1_25CollectiveMainloopFwdSm80ILi8ELi1ELb1EN4cute5tupleIJNS5_1CILi128EEENS7_ILi48EEENS7_ILi256EEEEEELi256ENS_6half_tEfNS_4arch4Sm80ELb0ELb1ELb1ELb0ELb1ELb0ELb1ELb0EEENS1_21CollectiveEpilogueFwdINS6_IJS8_SA_S9_EEENS6_IJNS7_ILi1EEESI_SI_EEESC_SE_Li256ELb0ELb1ELb0ELb0EEENS1_19SingleTileSchedulerILb0ELb0ELb1ELi128EEEEEEEEEvNT_6ParamsE --------------------------
	.section	.nv.constant0._ZN7cutlass13device_kernelIN5flash19enable_sm80_to_sm89INS1_16FlashAttnFwdSm80INS1_25CollectiveMainloopFwdSm80ILi8ELi1ELb1EN4cute5tupleIJNS5_1CILi128EEENS7_ILi48EEENS7_ILi256EEEEEELi256ENS_6half_tEfNS_4arch4Sm80ELb0ELb1ELb1ELb0ELb1ELb0ELb1ELb0EEENS1_21CollectiveEpilogueFwdINS6_IJS8_SA_S9_EEENS6_IJNS7_ILi1EEESI_SI_EEESC_SE_Li256ELb0ELb1ELb0ELb0EEENS1_19SingleTileSchedulerILb0ELb0ELb1ELi128EEEEEEEEEvNT_6ParamsE,"a",@progbits
	.sectionflags	@""
	.align	4
.nv.constant0._ZN7cutlass13device_kernelIN5flash19enable_sm80_to_sm89INS1_16FlashAttnFwdSm80INS1_25CollectiveMainloopFwdSm80ILi8ELi1ELb1EN4cute5tupleIJNS5_1CILi128EEENS7_ILi48EEENS7_ILi256EEEEEELi256ENS_6half_tEfNS_4arch4Sm80ELb0ELb1ELb1ELb0ELb1ELb0ELb1ELb0EEENS1_21CollectiveEpilogueFwdINS6_IJS8_SA_S9_EEENS6_IJNS7_ILi1EEESI_SI_EEESC_SE_Li256ELb0ELb1ELb0ELb0EEENS1_19SingleTileSchedulerILb0ELb0ELb1ELi128EEEEEEEEEvNT_6ParamsE:
	.zero		1576


//--------------------- .nv.constant0._ZN7cutlass13device_kernelIN5flash19enable_sm80_to_sm89INS1_16FlashAttnFwdSm80INS1_25CollectiveMainloopFwdSm80ILi8ELi1ELb1EN4cute5tupleIJNS5_1CILi128EEENS7_ILi48EEENS7_ILi256EEEEEELi256ENS_6half_tEfNS_4arch4Sm80ELb0ELb1ELb1ELb1ELb1ELb0ELb1ELb0EEENS1_21CollectiveEpilogueFwdINS6_IJS8_SA_S9_EEENS6_IJNS7_ILi1EEESI_SI_EEESC_SE_Li256ELb1ELb1ELb0ELb0EEENS1_19SingleTileSchedulerILb1ELb0ELb1ELi128EEEEEEEEEvNT_6ParamsE --------------------------
	.section	.nv.constant0._ZN7cutlass13device_kernelIN5flash19enable_sm80_to_sm89INS1_16FlashAttnFwdSm80INS1_25CollectiveMainloopFwdSm80ILi8ELi1ELb1EN4cute5tupleIJNS5_1CILi128EEENS7_ILi48EEENS7_ILi256EEEEEELi256ENS_6half_tEfNS_4arch4Sm80ELb0ELb1ELb1ELb1ELb1ELb0ELb1ELb0EEENS1_21CollectiveEpilogueFwdINS6_IJS8_SA_S9_EEENS6_IJNS7_ILi1EEESI_SI_EEESC_SE_Li256ELb1ELb1ELb0ELb0EEENS1_19SingleTileSchedulerILb1ELb0ELb1ELi128EEEEEEEEEvNT_6ParamsE,"a",@progbits
	.sectionflags	@""
	.align	4
.nv.constant0._ZN7cutlass13device_kernelIN5flash19enable_sm80_to_sm89INS1_16FlashAttnFwdSm80INS1_25CollectiveMainloopFwdSm80ILi8ELi1ELb1EN4cute5tupleIJNS5_1CILi128EEENS7_ILi48EEENS7_ILi256EEEEEELi256ENS_6half_tEfNS_4arch4Sm80ELb0ELb1ELb1ELb1ELb1ELb0ELb1ELb0EEENS1_21CollectiveEpilogueFwdINS6_IJS8_SA_S9_EEENS6_IJNS7_ILi1EEESI_SI_EEESC_SE_Li256ELb1ELb1ELb0ELb0EEENS1_19SingleTileSchedulerILb1ELb0ELb1ELi128EEEEEEEEEvNT_6ParamsE:
	.zero		1576


//--------------------- .nv.constant0._ZN7cutlass13device_kernelIN5flash19enable_sm80_to_sm89INS1_16FlashAttnFwdSm80INS1_25CollectiveMainloopFwdSm80ILi8ELi1ELb0EN4cute5tupleIJNS5_1CILi128EEENS7_ILi32EEENS7_ILi256EEEEEELi256ENS_6half_tEfNS_4arch4Sm80ELb0ELb1ELb1ELb1ELb1ELb1ELb1ELb0EEENS1_21CollectiveEpilogueFwdINS6_IJS8_SA_S9_EEENS6_IJNS7_ILi1EEESI_SI_EEESC_SE_Li256ELb1ELb1ELb0ELb0EEENS1_19SingleTileSchedulerILb1ELb0ELb1ELi128EEEEEEEEEvNT_6ParamsE --------------------------
	.section	.nv.constant0._ZN7cutlass13device_kernelIN5flash19enable_sm80_to_sm89INS1_16FlashAttnFwdSm80INS1_25CollectiveMainloopFwdSm80ILi8ELi1ELb0EN4cute5tupleIJNS5_1CILi128EEENS7_ILi32EEENS7_ILi256EEEEEELi256ENS_6half_tEfNS_4arch4Sm80ELb0ELb1ELb1ELb1ELb1ELb1ELb1ELb0EEENS1_21CollectiveEpilogueFwdINS6_IJS8_SA_S9_EEENS6_IJNS7_ILi1EEESI_SI_EEESC_SE_Li256ELb1ELb1ELb0ELb0EEENS1_19SingleTileSchedulerILb1ELb0ELb1ELi128EEEEEEEEEvNT_6ParamsE,"a",@progbits
	.sectionflags	@""
	.align	4
.nv.constant0._ZN7cutlass13device_kernelIN5flash19enable_sm80_to_sm89INS1_16FlashAttnFwdSm80INS1_25CollectiveMainloopFwdSm80ILi8ELi1ELb0EN4cute5tupleIJNS5_1CILi128EEENS7_ILi32EEENS7_ILi256EEEEEELi256ENS_6half_tEfNS_4arch4Sm80ELb0ELb1ELb1ELb1ELb1ELb1ELb1ELb0EEENS1_21CollectiveEpilogueFwdINS6_IJS8_SA_S9_EEENS6_IJNS7_ILi1EEESI_SI_EEESC_SE_Li256ELb1ELb1ELb0ELb0EEENS1_19SingleTileSchedulerILb1ELb0ELb1ELi128EEEEEEEEEvNT_6ParamsE:
	.zero		1576


//--------------------- .nv.constant0._ZN7cutlass13device_kernelIN5flash19enable_sm80_to_sm89INS1_16FlashAttnFwdSm80INS1_25CollectiveMainloopFwdSm80ILi8ELi1ELb1EN4cute5tupleIJNS5_1CILi128EEENS7_ILi64EEENS7_ILi256EEEEEELi256ENS_6half_tEfNS_4arch4Sm80ELb1ELb0ELb1ELb0ELb1ELb0ELb1ELb0EEENS1_21CollectiveEpilogueFwdINS6_IJS8_SA_S9_EEENS6_IJNS7_ILi1EEESI_SI_EEESC_SE_Li256ELb0ELb1ELb0ELb0EEENS1_30DynamicPersistentTileSchedulerILi256ELi256ELb0ELb1ELb0EEEEEEEEEvNT_6ParamsE --------------------------
	.section	.nv.constant0._ZN7cutlass13device_kernelIN5flash19enable_sm80_to_sm89INS1_16FlashAttnFwdSm80INS1_25CollectiveMainloopFwdSm80ILi8ELi1ELb1EN4cute5tupleIJNS5_1CILi128EEENS7_ILi64EEENS7_ILi256EEEEEELi256ENS_6half_tEfNS_4arch4Sm80ELb1ELb0ELb1ELb0ELb1ELb0ELb1ELb0EEENS1_21CollectiveEpilogueFwdINS6_IJS8_SA_S9_EEENS6_IJNS7_ILi1EEESI_SI_EEESC_SE_Li256ELb0ELb1ELb0ELb0EEENS1_30DynamicPersistentTileSchedulerILi256ELi256ELb0ELb1ELb0EEEEEEEEEvNT_6ParamsE,"a",@progbits
	.sectionflags	@""
	.align	4
.nv.constant0._ZN7cutlass13device_kernelIN5flash19enable_sm80_to_sm89INS1_16FlashAttnFwdSm80INS1_25CollectiveMainloopFwdSm80ILi8ELi1ELb1EN4cute5tupleIJNS5_1CILi128EEENS7_ILi64EEENS7_ILi256EEEEEELi256ENS_6half_tEfNS_4arch4Sm80ELb1ELb0ELb1ELb0ELb1ELb0ELb1ELb0EEENS1_21CollectiveEpilogueFwdINS6_IJS8_SA_S9_EEENS6_IJNS7_ILi1EEESI_SI_EEESC_SE_Li256ELb0ELb1ELb0ELb0EEENS1_30DynamicPersistentTileSchedulerILi256ELi256ELb0ELb1ELb0EEEEEEEEEvNT_6ParamsE:
	.zero		1592


//--------------------- .nv.constant0._ZN7cutlass13device_kernelIN5flash19enable_sm80_to_sm89INS1_16FlashAttnFwdSm80INS1_25CollectiveMainloopFwdSm80ILi8ELi1ELb1EN4cute5tupleIJNS5_1CILi128EEENS7_ILi64EEENS7_ILi256EEEEEELi256ENS_6half_tEfNS_4arch4Sm80ELb1ELb0ELb1ELb1ELb1ELb0ELb1ELb0EEENS1_21CollectiveEpilogueFwdINS6_IJS8_SA_S9_EEENS6_IJNS7_ILi1EEESI_SI_EEESC_SE_Li256ELb1ELb1ELb0ELb0EEENS1_19SingleTileSchedulerILb1ELb0ELb1ELi128EEEEEEEEEvNT_6ParamsE --------------------------
	.section	.nv.constant0._ZN7cutlass13device_kernelIN5flash19enable_sm80_to_sm89INS1_16FlashAttnFwdSm80INS1_25CollectiveMainloopFwdSm80ILi8ELi1ELb1EN4cute5tupleIJNS5_1CILi128EEENS7_ILi64EEENS7_ILi256EEEEEELi256ENS_6half_tEfNS_4arch4Sm80ELb1ELb0ELb1ELb1ELb1ELb0ELb1ELb0EEENS1_21CollectiveEpilogueFwdINS6_IJS8_SA_S9_EEENS6_IJNS7_ILi1EEESI_SI_EEESC_SE_Li256ELb1ELb1ELb0ELb0EEENS1_19SingleTileSchedulerILb1ELb0ELb1ELi128EEEEEEEEEvNT_6ParamsE,"a",@progbits
	.sectionflags	@""
	.align	4
.nv.constant0._ZN7cutlass13device_kernelIN5flash19enable_sm80_to_sm89INS1_16FlashAttnFwdSm80INS1_25CollectiveMainloopFwdSm80ILi8ELi1ELb1EN4cute5tupleIJNS5_1CILi128EEENS7_ILi64EEENS7_ILi256EEEEEELi256ENS_6half_tEfNS_4arch4Sm80ELb1ELb0ELb1ELb1ELb1ELb0ELb1ELb0EEENS1_21CollectiveEpilogueFwdINS6_IJS8_SA_S9_EEENS6_IJNS7_ILi1EEESI_SI_EEESC_SE_Li256ELb1ELb1ELb0ELb0EEENS1_19SingleTileSchedulerILb1ELb0ELb1ELi128EEEEEEEEEvNT_6ParamsE:
	.zero		1576


//--------------------- .nv.constant0._ZN7cutlass13device_kernelIN5flash19enable_sm80_to_sm89INS1_16FlashAttnFwdSm80INS1_25CollectiveMainloopFwdSm80ILi8ELi1ELb0EN4cute5tupleIJNS5_1CILi128EEENS7_ILi32EEENS7_ILi256EEEEEELi256ENS_6half_tEfNS_4arch4Sm80ELb1ELb0ELb1ELb1ELb1ELb1ELb1ELb0EEENS1_21CollectiveEpilogueFwdINS6_IJS8_SA_S9_EEENS6_IJNS7_ILi1EEESI_SI_EEESC_SE_Li256ELb1ELb1ELb0ELb0EEENS1_19SingleTileSchedulerILb1ELb0ELb1ELi128EEEEEEEEEvNT_6ParamsE --------------------------
	.section	.nv.constant0._ZN7cutlass13device_kernelIN5flash19enable_sm80_to_sm89INS1_16FlashAttnFwdSm80INS1_25CollectiveMainloopFwdSm80ILi8ELi1ELb0EN4cute5tupleIJNS5_1CILi128EEENS7_ILi32EEENS7_ILi256EEEEEELi256ENS_6half_tEfNS_4arch4Sm80ELb1ELb0ELb1ELb1ELb1ELb1ELb1ELb0EEENS1_21CollectiveEpilogueFwdINS6_IJS8_SA_S9_EEENS6_IJNS7_ILi1EEESI_SI_EEESC_SE_Li256ELb1ELb1ELb0ELb0EEENS1_19SingleTileSchedulerILb1ELb0ELb1ELi128EEEEEEEEEvNT_6ParamsE,"a",@progbits
	.sectionflags	@""
	.align	4
.nv.constant0._ZN7cutlass13device_kernelIN5flash19enable_sm80_to_sm89INS1_16FlashAttnFwdSm80INS1_25CollectiveMainloopFwdSm80ILi8ELi1ELb0EN4cute5tupleIJNS5_1CILi128EEENS7_ILi32EEENS7_ILi256EEEEEELi256ENS_6half_tEfNS_4arch4Sm80ELb1ELb0ELb1ELb1ELb1ELb1ELb1ELb0EEENS1_21CollectiveEpilogueFwdINS6_IJS8_SA_S9_EEENS6_IJNS7_ILi1EEESI_SI_EEESC_SE_Li256ELb1ELb1ELb0ELb0EEENS1_19SingleTileSchedulerILb1ELb0ELb1ELi128EEEEEEEEEvNT_6ParamsE:
	.zero		1576


//--------------------- .nv.constant0._ZN7cutlass13device_kernelIN5flash19enable_sm80_to_sm89INS1_16FlashAttnFwdSm80INS1_25CollectiveMainloopFwdSm80ILi8ELi1ELb0EN4cute5tupleIJNS5_1CILi128EEENS7_ILi96EEENS7_ILi256EEEEEELi256ENS_6half_tEfNS_4arch4Sm80ELb0ELb0ELb1ELb0ELb1ELb0ELb1ELb0EEENS1_21CollectiveEpilogueFwdINS6_IJS8_SA_S9_EEENS6_IJNS7_ILi1EEESI_SI_EEESC_SE_Li256ELb0ELb1ELb0ELb0EEENS1_19SingleTileSchedulerILb0ELb0ELb1ELi128EEEEEEEEEvNT_6ParamsE --------------------------
	.section	.nv.constant0._ZN7cutlass13device_kernelIN5flash19enable_sm80_to_sm89INS1_16FlashAttnFwdSm80INS1_25CollectiveMainloopFwdSm80ILi8ELi1ELb0EN4cute5tupleIJNS5_1CILi128EEENS7_ILi96EEENS7_ILi256EEEEEELi256ENS_6half_tEfNS_4arch4Sm80ELb0ELb0ELb1ELb0ELb1ELb0ELb1ELb0EEENS1_21CollectiveEpilogueFwdINS6_IJS8_SA_S9_EEENS6_IJNS7_ILi1EEESI_SI_EEESC_SE_Li256ELb0ELb1ELb0ELb0EEENS1_19SingleTileSchedulerILb0ELb0ELb1ELi128EEEEEEEEEvNT_6ParamsE,"a",@progbits
	.sectionflags	@""
	.align	4
.nv.constant0._ZN7cutlass13device_kernelIN5flash19enable_sm80_to_sm89INS1_16FlashAttnFwdSm80INS1_25CollectiveMainloopFwdSm80ILi8ELi1ELb0EN4cute5tupleIJNS5_1CILi128EEENS7_ILi96EEENS7_ILi256EEEEEELi256ENS_6half_tEfNS_4arch4Sm80ELb0ELb0ELb1ELb0ELb1ELb0ELb1ELb0EEENS1_21CollectiveEpilogueFwdINS6_IJS8_SA_S9_EEENS6_IJNS7_ILi1EEESI_SI_EEESC_SE_Li256ELb0ELb1ELb0ELb0EEENS1_19SingleTileSchedulerILb0ELb0ELb1ELi128EEEEEEEEEvNT_6ParamsE:
	.zero		1576


//--------------------- .nv.constant0._ZN7cutlass13device_kernelIN5flash19enable_sm80_to_sm89INS1_16FlashAttnFwdSm80INS1_25CollectiveMainloopFwdSm80ILi8ELi1ELb0EN4cute5tupleIJNS5_1CILi128EEENS7_ILi96EEENS7_ILi256EEEEEELi256ENS_6half_tEfNS_4arch4Sm80ELb0ELb0ELb1ELb1ELb1ELb0ELb1ELb0EEENS1_21CollectiveEpilogueFwdINS6_IJS8_SA_S9_EEENS6_IJNS7_ILi1EEESI_SI_EEESC_SE_Li256ELb1ELb1ELb0ELb0EEENS1_19SingleTileSchedulerILb1ELb0ELb1ELi128EEEEEEEEEvNT_6ParamsE --------------------------
	.section	.nv.constant0._ZN7cutlass13device_kernelIN5flash19enable_sm80_to_sm89INS1_16FlashAttnFwdSm80INS1_25CollectiveMainloopFwdSm80ILi8ELi1ELb0EN4cute5tupleIJNS5_1CILi128EEENS7_ILi96EEENS7_ILi256EEEEEELi256ENS_6half_tEfNS_4arch4Sm80ELb0ELb0ELb1ELb1ELb1ELb0ELb1ELb0EEENS1_21CollectiveEpilogueFwdINS6_IJS8_SA_S9_EEENS6_IJNS7_ILi1EEESI_SI_EEESC_SE_Li256ELb1ELb1ELb0ELb0EEENS1_19SingleTileSchedulerILb1ELb0ELb1ELi128EEEEEEEEEvNT_6ParamsE,"a",@progbits
	.sectionflags	@""
	.align	4
.nv.constant0._ZN7cutlass13device_kernelIN5flash19enable_sm80_to_sm89INS1_16FlashAttnFwdSm80INS1_25CollectiveMainloopFwdSm80ILi8ELi1ELb0EN4cute5tupleIJNS5_1CILi128EEENS7_ILi96EEENS7_ILi256EEEEEELi256ENS_6half_tEfNS_4arch4Sm80ELb0ELb0ELb1ELb1ELb1ELb0ELb1ELb0EEENS1_21CollectiveEpilogueFwdINS6_IJS8_SA_S9_EEENS6_IJNS7_ILi1EEESI_SI_EEESC_SE_Li256ELb1ELb1ELb0ELb0EEENS1_19SingleTileSchedulerILb1ELb0ELb1ELi128EEEEEEEEEvNT_6ParamsE:
	.zero		1576


//--------------------- .nv.constant0._ZN7cutlass13device_kernelIN5flash19enable_sm80_to_sm89INS1_16FlashAttnFwdSm80INS1_25CollectiveMainloopFwdSm80ILi8ELi1ELb0EN4cute5tupleIJNS5_1CILi128EEENS7_ILi48EEENS7_ILi256EEEEEELi256ENS_6half_tEfNS_4arch4Sm80ELb0ELb0ELb1ELb1ELb1ELb1ELb1ELb0EEENS1_21CollectiveEpilogueFwdINS6_IJS8_SA_S9_EEENS6_IJNS7_ILi1EEESI_SI_EEESC_SE_Li256ELb1ELb1ELb0ELb0EEENS1_19SingleTileSchedulerILb1ELb0ELb1ELi128EEEEEEEEEvNT_6ParamsE --------------------------
	.section	.nv.constant0._ZN7cutlass13device_kernelIN5flash19enable_sm80_to_sm89INS1_16FlashAttnFwdSm80INS1_25CollectiveMainloopFwdSm80ILi8ELi1ELb0EN4cute5tupleIJNS5_1CILi128EEENS7_ILi48EEENS7_ILi256EEEEEELi256ENS_6half_tEfNS_4arch4Sm80ELb0ELb0ELb1ELb1ELb1ELb1ELb1ELb0EEENS1_21CollectiveEpilogueFwdINS6_IJS8_SA_S9_EEENS6_IJNS7_ILi1EEESI_SI_EEESC_SE_Li256ELb1ELb1ELb0ELb0EEENS1_19SingleTileSchedulerILb1ELb0ELb1ELi128EEEEEEEEEvNT_6ParamsE,"a",@progbits
	.sectionflags	@""
	.align	4
.nv.constant0._ZN7cutlass13device_kernelIN5flash19enable_sm80_to_sm89INS1_16FlashAttnFwdSm80INS1_25CollectiveMainloopFwdSm80ILi8ELi1ELb0EN4cute5tupleIJNS5_1CILi128EEENS7_ILi48EEENS7_ILi256EEEEEELi256ENS_6half_tEfNS_4arch4Sm80ELb0ELb0ELb1ELb1ELb1ELb1ELb1ELb0EEENS1_21CollectiveEpilogueFwdINS6_IJS8_SA_S9_EEENS6_IJNS7_ILi1EEESI_SI_EEESC_SE_Li256ELb1ELb1ELb0ELb0EEENS1_19SingleTileSchedulerILb1ELb0ELb1ELi128EEEEEEEEEvNT_6ParamsE:
	.zero		1576


//--------------------- .nv.constant0._ZN7cutlass13device_kernelIN5flash19enable_sm80_to_sm89INS1_16FlashAttnFwdSm80INS1_25CollectiveMainloopFwdSm80ILi8ELi1ELb0EN4cute5tupleIJNS5_1CILi128EEENS7_ILi64EEENS7_ILi256EEEEEELi256ENS_6half_tEfNS_4arch4Sm80ELb0ELb1ELb1ELb0ELb1ELb0ELb1ELb0EEENS1_21CollectiveEpilogueFwdINS6_IJS8_SA_S9_EEENS6_IJNS7_ILi1EEESI_SI_EEESC_SE_Li256ELb0ELb1ELb0ELb0EEENS1_19SingleTileSchedulerILb0ELb0ELb1ELi128EEEEEEEEEvNT_6ParamsE --------------------------
	.section	.nv.constant0._ZN7cutlass13device_kernelIN5flash19enable_sm80_to_sm89INS1_16FlashAttnFwdSm80INS1_25CollectiveMainloopFwdSm80ILi8ELi1ELb0EN4cute5tupleIJNS5_1CILi128EEENS7_ILi64EEENS7_ILi256EEEEEELi256ENS_6half_tEfNS_4arch4Sm80ELb0ELb1ELb1ELb0ELb1ELb0ELb1ELb0EEENS1_21CollectiveEpilogueFwdINS6_IJS8_SA_S9_EEENS6_IJNS7_ILi1EEESI_SI_EEESC_SE_Li256ELb0ELb1ELb0ELb0EEENS1_19SingleTileSchedulerILb0ELb0ELb1ELi128EEEEEEEEEvNT_6ParamsE,"a",@progbits
	.sectionflags	@""
	.align	4
.nv.constant0._ZN7cutlass13device_kernelIN5flash19enable_sm80_to_sm89INS1_16FlashAttnFwdSm80INS1_25CollectiveMainloopFwdSm80ILi8ELi1ELb0EN4cute5tupleIJNS5_1CILi128EEENS7_ILi64EEENS7_ILi256EEEEEELi256ENS_6half_tEfNS_4arch4Sm80ELb0ELb1ELb1ELb0ELb1ELb0ELb1ELb0EEENS1_21CollectiveEpilogueFwdINS6_IJS8_SA_S9_EEENS6_IJNS7_ILi1EEESI_SI_EEESC_SE_Li256ELb0ELb1ELb0ELb0EEENS1_19SingleTileSchedulerILb0ELb0ELb1ELi128EEEEEEEEEvNT_6ParamsE:
	.zero		1576


//--------------------- .nv.constant0._ZN7cutlass13device_kernelIN5flash19enable_sm80_to_sm89INS1_16FlashAttnFwdSm80INS1_25CollectiveMainloopFwdSm80ILi8ELi1ELb0EN4cute5tupleIJNS5_1CILi128EEENS7_ILi64EEENS7_ILi256EEEEEELi256ENS_6half_tEfNS_4arch4Sm80ELb0ELb1ELb1ELb1ELb1ELb0ELb1ELb0EEENS1_21CollectiveEpilogueFwdINS6_IJS8_SA_S9_EEENS6_IJNS7_ILi1EEESI_SI_EEESC_SE_Li256ELb1ELb1ELb0ELb0EEENS1_19SingleTileSchedulerILb1ELb0ELb1ELi128EEEEEEEEEvNT_6ParamsE --------------------------
	.section	.nv.constant0._ZN7cutlass13device_kernelIN5flash19enable_sm80_to_sm89INS1_16FlashAttnFwdSm80INS1_25CollectiveMainloopFwdSm80ILi8ELi1ELb0EN4cute5tupleIJNS5_1CILi128EEENS7_ILi64EEENS7_ILi256EEEEEELi256ENS_6half_tEfNS_4arch4Sm80ELb0ELb1ELb1ELb1ELb1ELb0ELb1ELb0EEENS1_21CollectiveEpilogueFwdINS6_IJS8_SA_S9_EEENS6_IJNS7_ILi1EEESI_SI_EEESC_SE_Li256ELb1ELb1ELb0ELb0EEENS1_19SingleTileSchedulerILb1ELb0ELb1ELi128EEEEEEEEEvNT_6ParamsE,"a",@progbits
	.sectionflags	@""
	.align	4
.nv.constant0._ZN7cutlass13device_kernelIN5flash19enable_sm80_to_sm89INS1_16FlashAttnFwdSm80INS1_25CollectiveMainloopFwdSm80ILi8ELi1ELb0EN4cute5tupleIJNS5_1CILi128EEENS7_ILi64EEENS7_ILi256EEEEEELi256ENS_6half_tEfNS_4arch4Sm80ELb0ELb1ELb1ELb1ELb1ELb0ELb1ELb0EEENS1_21CollectiveEpilogueFwdINS6_IJS8_SA_S9_EEENS6_IJNS7_ILi1EEESI_SI_EEESC_SE_Li256ELb1ELb1ELb0ELb0EEENS1_19SingleTileSchedulerILb1ELb0ELb1ELi128EEEEEEEEEvNT_6ParamsE:
	.zero		1576


//--------------------- .nv.constant0._ZN7cutlass13device_kernelIN5flash19enable_sm80_to_sm89INS1_16FlashAttnFwdSm80INS1_25CollectiveMainloopFwdSm80ILi8ELi1ELb0EN4cute5tupleIJNS5_1CILi128EEENS7_ILi48EEENS7_ILi256EEEEEELi256ENS_6half_tEfNS_4arch4Sm80ELb0ELb1ELb1ELb1ELb1ELb1ELb1ELb0EEENS1_21CollectiveEpilogueFwdINS6_IJS8_SA_S9_EEENS6_IJNS7_ILi1EEESI_SI_EEESC_SE_Li256ELb1ELb1ELb0ELb0EEENS1_19SingleTileSchedulerILb1ELb0ELb1ELi128EEEEEEEEEvNT_6ParamsE --------------------------
	.section	.nv.constant0._ZN7cutlass13device_kernelIN5flash19enable_sm80_to_sm89INS1_16FlashAttnFwdSm80INS1_25CollectiveMainloopFwdSm80ILi8ELi1ELb0EN4cute5tupleIJNS5_1CILi128EEENS7_ILi48EEENS7_ILi256EEEEEELi256ENS_6half_tEfNS_4arch4Sm80ELb0ELb1ELb1ELb1ELb1ELb1ELb1ELb0EEENS1_21CollectiveEpilogueFwdINS6_IJS8_SA_S9_EEENS6_IJNS7_ILi1EEESI_SI_EEESC_SE_Li256ELb1ELb1ELb0ELb0EEENS1_19SingleTileSchedulerILb1ELb0ELb1ELi128EEEEEEEEEvNT_6ParamsE,"a",@progbits
	.sectionflags	@""
	.align	4
.nv.constant0._ZN7cutlass13device_kernelIN5flash19enable_sm80_to_sm89INS1_16FlashAttnFwdSm80INS1_25CollectiveMainloopFwdSm80ILi8ELi1ELb0EN4cute5tupleIJNS5_1CILi128EEENS7_ILi48EEENS7_ILi256EEEEEELi256ENS_6half_tEfNS_4arch4Sm80ELb0ELb1ELb1ELb1ELb1ELb1ELb1ELb0EEENS1_21CollectiveEpilogueFwdINS6_IJS8_SA_S9_EEENS6_IJNS7_ILi1EEESI_SI_EEESC_SE_Li256ELb1ELb1ELb0ELb0EEENS1_19SingleTileSchedulerILb1ELb0ELb1ELi128EEEEEEEEEvNT_6ParamsE:
	.zero		1576


//--------------------- .nv.constant0._ZN7cutlass13device_kernelIN5flash19enable_sm80_to_sm89INS1_16FlashAttnFwdSm80INS1_25CollectiveMainloopFwdSm80ILi8ELi1ELb0EN4cute5tupleIJNS5_1CILi128EEENS7_ILi96EEENS7_ILi256EEEEEELi256ENS_6half_tEfNS_4arch4Sm80ELb1ELb0ELb1ELb0ELb1ELb0ELb1ELb0EEENS1_21CollectiveEpilogueFwdINS6_IJS8_SA_S9_EEENS6_IJNS7_ILi1EEESI_SI_EEESC_SE_Li256ELb0ELb1ELb0ELb0EEENS1_30DynamicPersistentTileSchedulerILi256ELi256ELb0ELb1ELb0EEEEEEEEEvNT_6ParamsE --------------------------
	.section	.nv.constant0._ZN7cutlass13device_kernelIN5flash19enable_sm80_to_sm89INS1_16FlashAttnFwdSm80INS1_25CollectiveMainloopFwdSm80ILi8ELi1ELb0EN4cute5tupleIJNS5_1CILi128EEENS7_ILi96EEENS7_ILi256EEEEEELi256ENS_6half_tEfNS_4arch4Sm80ELb1ELb0ELb1ELb0ELb1ELb0ELb1ELb0EEENS1_21CollectiveEpilogueFwdINS6_IJS8_SA_S9_EEENS6_IJNS7_ILi1EEESI_SI_EEESC_SE_Li256ELb0ELb1ELb0ELb0EEENS1_30DynamicPersistentTileSchedulerILi256ELi256ELb0ELb1ELb0EEEEEEEEEvNT_6ParamsE,"a",@progbits
	.sectionflags	@""
	.align	4
.nv.constant0._ZN7cutlass13device_kernelIN5flash19enable_sm80_to_sm89INS1_16FlashAttnFwdSm80INS1_25CollectiveMainloopFwdSm80ILi8ELi1ELb0EN4cute5tupleIJNS5_1CILi128EEENS7_ILi96EEENS7_ILi256EEEEEELi256ENS_6half_tEfNS_4arch4Sm80ELb1ELb0ELb1ELb0ELb1ELb0ELb1ELb0EEENS1_21CollectiveEpilogueFwdINS6_IJS8_SA_S9_EEENS6_IJNS7_ILi1EEESI_SI_EEESC_SE_Li256ELb0ELb1ELb0ELb0EEENS1_30DynamicPersistentTileSchedulerILi256ELi256ELb0ELb1ELb0EEEEEEEEEvNT_6ParamsE:
	.zero		1592


//--------------------- .nv.constant0._ZN7cutlass13device_kernelIN5flash19enable_sm80_to_sm89INS1_16FlashAttnFwdSm80INS1_25CollectiveMainloopFwdSm80ILi8ELi1ELb0EN4cute5tupleIJNS5_1CILi128EEENS7_ILi96EEENS7_ILi256EEEEEELi256ENS_6half_tEfNS_4arch4Sm80ELb1ELb0ELb1ELb1ELb1ELb0ELb1ELb0EEENS1_21CollectiveEpilogueFwdINS6_IJS8_SA_S9_EEENS6_IJNS7_ILi1EEESI_SI_EEESC_SE_Li256ELb1ELb1ELb0ELb0EEENS1_19SingleTileSchedulerILb1ELb0ELb1ELi128EEEEEEEEEvNT_6ParamsE --------------------------
	.section	.nv.constant0._ZN7cutlass13device_kernelIN5flash19enable_sm80_to_sm89INS1_16FlashAttnFwdSm80INS1_25CollectiveMainloopFwdSm80ILi8ELi1ELb0EN4cute5tupleIJNS5_1CILi128EEENS7_ILi96EEENS7_ILi256EEEEEELi256ENS_6half_tEfNS_4arch4Sm80ELb1ELb0ELb1ELb1ELb1ELb0ELb1ELb0EEENS1_21CollectiveEpilogueFwdINS6_IJS8_SA_S9_EEENS6_IJNS7_ILi1EEESI_SI_EEESC_SE_Li256ELb1ELb1ELb0ELb0EEENS1_19SingleTileSchedulerILb1ELb0ELb1ELi128EEEEEEEEEvNT_6ParamsE,"a",@progbits
	.sectionflags	@""
	.align	4
.nv.constant0._ZN7cutlass13device_kernelIN5flash19enable_sm80_to_sm89INS1_16FlashAttnFwdSm80INS1_25CollectiveMainloopFwdSm80ILi8ELi1ELb0EN4cute5tupleIJNS5_1CILi128EEENS7_ILi96EEENS7_ILi256EEEEEELi256ENS_6half_tEfNS_4arch4Sm80ELb1ELb0ELb1ELb1ELb1ELb0ELb1ELb0EEENS1_21CollectiveEpilogueFwdINS6_IJS8_SA_S9_EEENS6_IJNS7_ILi1EEESI_SI_EEESC_SE_Li256ELb1ELb1ELb0ELb0EEENS1_19SingleTileSchedulerILb1ELb0ELb1ELi128EEEEEEEEEvNT_6ParamsE:
	.zero		1576


//--------------------- .nv.constant0._ZN7cutlass13device_kernelIN5flash19enable_sm80_to_sm89INS1_16FlashAttnFwdSm80INS1_25CollectiveMainloopFwdSm80ILi8ELi1ELb0EN4cute5tupleIJNS5_1CILi128EEENS7_ILi48EEENS7_ILi256EEEEEELi256ENS_6half_tEfNS_4arch4Sm80ELb1ELb0ELb1ELb1ELb1ELb1ELb1ELb0EEENS1_21CollectiveEpilogueFwdINS6_IJS8_SA_S9_EEENS6_IJNS7_ILi1EEESI_SI_EEESC_SE_Li256ELb1ELb1ELb0ELb0EEENS1_19SingleTileSchedulerILb1ELb0ELb1ELi128EEEEEEEEEvNT_6ParamsE --------------------------
	.section	.nv.constant0._ZN7cutlass13device_kernelIN5flash19enable_sm80_to_sm89INS1_16FlashAttnFwdSm80INS1_25CollectiveMainloopFwdSm80ILi8ELi1ELb0EN4cute5tupleIJNS5_1CILi128EEENS7_ILi48EEENS7_ILi256EEEEEELi256ENS_6half_tEfNS_4arch4Sm80ELb1ELb0ELb1ELb1ELb1ELb1ELb1ELb0EEENS1_21CollectiveEpilogueFwdINS6_IJS8_SA_S9_EEENS6_IJNS7_ILi1EEESI_SI_EEESC_SE_Li256ELb1ELb1ELb0ELb0EEENS1_19SingleTileSchedulerILb1ELb0ELb1ELi128EEEEEEEEEvNT_6ParamsE,"a",@progbits
	.sectionflags	@""
	.align	4
.nv.constant0._ZN7cutlass13device_kernelIN5flash19enable_sm80_to_sm89INS1_16FlashAttnFwdSm80INS1_25CollectiveMainloopFwdSm80ILi8ELi1ELb0EN4cute5tupleIJNS5_1CILi128EEENS7_ILi48EEENS7_ILi256EEEEEELi256ENS_6half_tEfNS_4arch4Sm80ELb1ELb0ELb1ELb1ELb1ELb1ELb1ELb0EEENS1_21CollectiveEpilogueFwdINS6_IJS8_SA_S9_EEENS6_IJNS7_ILi1EEESI_SI_EEESC_SE_Li256ELb1ELb1ELb0ELb0EEENS1_19SingleTileSchedulerILb1ELb0ELb1ELi128EEEEEEEEEvNT_6ParamsE:
	.zero		1576


//--------------------- SYMBOLS --------------------------

	.type		.nv.reservedSmem.offset0,@object
	.size		.nv.reservedSmem.offset0,0x4
